//
// Generated by NVIDIA NVVM Compiler
//
// Compiler Build ID: CL-36424714
// Cuda compilation tools, release 13.0, V13.0.88
// Based on NVVM 20.0.0
//

.version 9.0
.target sm_100
.address_size 64

	// .globl	_Z33deform_attn_kernel_tma_multilevelI6__halfEvPKT_PKlS5_S3_S3_PS1_iiiiiii
.extern .shared .align 16 .b8 smem[];

.visible .entry _Z33deform_attn_kernel_tma_multilevelI6__halfEvPKT_PKlS5_S3_S3_PS1_iiiiiii(
	.param .u64 .ptr .align 1 _Z33deform_attn_kernel_tma_multilevelI6__halfEvPKT_PKlS5_S3_S3_PS1_iiiiiii_param_0,
	.param .u64 .ptr .align 1 _Z33deform_attn_kernel_tma_multilevelI6__halfEvPKT_PKlS5_S3_S3_PS1_iiiiiii_param_1,
	.param .u64 .ptr .align 1 _Z33deform_attn_kernel_tma_multilevelI6__halfEvPKT_PKlS5_S3_S3_PS1_iiiiiii_param_2,
	.param .u64 .ptr .align 1 _Z33deform_attn_kernel_tma_multilevelI6__halfEvPKT_PKlS5_S3_S3_PS1_iiiiiii_param_3,
	.param .u64 .ptr .align 1 _Z33deform_attn_kernel_tma_multilevelI6__halfEvPKT_PKlS5_S3_S3_PS1_iiiiiii_param_4,
	.param .u64 .ptr .align 1 _Z33deform_attn_kernel_tma_multilevelI6__halfEvPKT_PKlS5_S3_S3_PS1_iiiiiii_param_5,
	.param .u32 _Z33deform_attn_kernel_tma_multilevelI6__halfEvPKT_PKlS5_S3_S3_PS1_iiiiiii_param_6,
	.param .u32 _Z33deform_attn_kernel_tma_multilevelI6__halfEvPKT_PKlS5_S3_S3_PS1_iiiiiii_param_7,
	.param .u32 _Z33deform_attn_kernel_tma_multilevelI6__halfEvPKT_PKlS5_S3_S3_PS1_iiiiiii_param_8,
	.param .u32 _Z33deform_attn_kernel_tma_multilevelI6__halfEvPKT_PKlS5_S3_S3_PS1_iiiiiii_param_9,
	.param .u32 _Z33deform_attn_kernel_tma_multilevelI6__halfEvPKT_PKlS5_S3_S3_PS1_iiiiiii_param_10,
	.param .u32 _Z33deform_attn_kernel_tma_multilevelI6__halfEvPKT_PKlS5_S3_S3_PS1_iiiiiii_param_11,
	.param .u32 _Z33deform_attn_kernel_tma_multilevelI6__halfEvPKT_PKlS5_S3_S3_PS1_iiiiiii_param_12
)
{
	.reg .pred 	%p<63>;
	.reg .b16 	%rs<469>;
	.reg .b32 	%r<248>;
	.reg .b32 	%f<22>;
	.reg .b64 	%rd<174>;

	ld.param.u64 	%rd76, [_Z33deform_attn_kernel_tma_multilevelI6__halfEvPKT_PKlS5_S3_S3_PS1_iiiiiii_param_0];
	ld.param.u64 	%rd79, [_Z33deform_attn_kernel_tma_multilevelI6__halfEvPKT_PKlS5_S3_S3_PS1_iiiiiii_param_3];
	ld.param.u64 	%rd80, [_Z33deform_attn_kernel_tma_multilevelI6__halfEvPKT_PKlS5_S3_S3_PS1_iiiiiii_param_4];
	ld.param.u64 	%rd81, [_Z33deform_attn_kernel_tma_multilevelI6__halfEvPKT_PKlS5_S3_S3_PS1_iiiiiii_param_5];
	ld.param.u32 	%r49, [_Z33deform_attn_kernel_tma_multilevelI6__halfEvPKT_PKlS5_S3_S3_PS1_iiiiiii_param_6];
	ld.param.u32 	%r43, [_Z33deform_attn_kernel_tma_multilevelI6__halfEvPKT_PKlS5_S3_S3_PS1_iiiiiii_param_7];
	ld.param.u32 	%r44, [_Z33deform_attn_kernel_tma_multilevelI6__halfEvPKT_PKlS5_S3_S3_PS1_iiiiiii_param_8];
	ld.param.u32 	%r45, [_Z33deform_attn_kernel_tma_multilevelI6__halfEvPKT_PKlS5_S3_S3_PS1_iiiiiii_param_9];
	ld.param.u32 	%r46, [_Z33deform_attn_kernel_tma_multilevelI6__halfEvPKT_PKlS5_S3_S3_PS1_iiiiiii_param_10];
	cvta.to.global.u64 	%rd1, %rd81;
	mov.u32 	%r1, %ctaid.x;
	shr.u32 	%r2, %r1, 1;
	setp.ge.s32 	%p1, %r2, %r49;
	@%p1 bra 	$L__BB0_70;
	mov.u32 	%r246, %tid.x;
	shl.b32 	%r50, %r1, 4;
	and.b32  	%r51, %r50, 16;
	cvt.u64.u32 	%rd2, %r51;
	setp.ge.s32 	%p2, %r246, %r43;
	@%p2 bra 	$L__BB0_56;
	mov.u32 	%r52, %tid.y;
	mov.u32 	%r53, %tid.z;
	mov.u32 	%r4, %ntid.x;
	mov.u32 	%r54, %ntid.y;
	mad.lo.s32 	%r55, %r53, %r54, %r52;
	mad.lo.s32 	%r56, %r55, %r4, %r246;
	mul.lo.s32 	%r57, %r4, %r54;
	mov.u32 	%r58, %ntid.z;
	mul.lo.s32 	%r59, %r57, %r58;
	cvt.u64.u32 	%rd3, %r56;
	cvt.u64.u32 	%rd4, %r59;
	add.s64 	%rd5, %rd4, %rd3;
	max.u64 	%rd82, %rd5, 16;
	setp.lt.u64 	%p3, %rd5, 16;
	selp.u64 	%rd6, 1, 0, %p3;
	add.s64 	%rd83, %rd5, %rd6;
	sub.s64 	%rd7, %rd82, %rd83;
	and.b64  	%rd84, %rd7, -4294967296;
	setp.ne.s64 	%p4, %rd84, 0;
	@%p4 bra 	$L__BB0_4;
	cvt.u32.u64 	%r60, %rd4;
	cvt.u32.u64 	%r61, %rd7;
	div.u32 	%r62, %r61, %r60;
	cvt.u64.u32 	%rd159, %r62;
	bra.uni 	$L__BB0_5;
$L__BB0_4:
	div.u64 	%rd159, %rd7, %rd4;
$L__BB0_5:
	add.s64 	%rd11, %rd159, %rd6;
	max.u64 	%rd85, %rd5, 32;
	setp.lt.u64 	%p5, %rd5, 32;
	selp.u64 	%rd12, 1, 0, %p5;
	add.s64 	%rd86, %rd5, %rd12;
	sub.s64 	%rd13, %rd85, %rd86;
	and.b64  	%rd87, %rd13, -4294967296;
	setp.ne.s64 	%p6, %rd87, 0;
	@%p6 bra 	$L__BB0_7;
	cvt.u32.u64 	%r63, %rd4;
	cvt.u32.u64 	%r64, %rd13;
	div.u32 	%r65, %r64, %r63;
	cvt.u64.u32 	%rd160, %r65;
	bra.uni 	$L__BB0_8;
$L__BB0_7:
	div.u64 	%rd160, %rd13, %rd4;
$L__BB0_8:
	add.s64 	%rd17, %rd160, %rd12;
	and.b64  	%rd18, %rd11, 3;
	cvt.u32.u64 	%r5, %rd5;
	add.s64 	%rd19, %rd5, %rd4;
	cvt.u32.u64 	%r6, %rd19;
	add.s64 	%rd20, %rd19, %rd4;
	and.b64  	%rd21, %rd17, 3;
	mul.lo.s32 	%r66, %r43, %r2;
	mul.lo.s32 	%r67, %r66, %r45;
	cvt.s64.s32 	%rd88, %r67;
	add.s64 	%rd22, %rd88, %rd2;
	cvta.to.global.u64 	%rd23, %rd76;
	mov.u32 	%r70, smem;
	mov.u32 	%r240, %r246;
$L__BB0_9:
	shl.b32 	%r69, %r240, 5;
	add.s32 	%r8, %r70, %r69;
	cvt.u64.u32 	%rd89, %r70;
	cvta.shared.u64 	%rd90, %rd89;
	cvt.u64.u32 	%rd91, %r69;
	mul.lo.s32 	%r71, %r240, %r45;
	cvt.s64.s32 	%rd92, %r71;
	add.s64 	%rd93, %rd22, %rd92;
	shl.b64 	%rd94, %rd93, 1;
	add.s64 	%rd24, %rd23, %rd94;
	add.s64 	%rd25, %rd76, %rd94;
	cvt.u32.u64 	%r72, %rd91;
	cvt.u32.u64 	%r73, %rd90;
	add.s32 	%r74, %r73, %r72;
	cvt.u32.u64 	%r75, %rd25;
	xor.b32  	%r76, %r75, %r74;
	and.b32  	%r77, %r76, 8;
	and.b32  	%r78, %r76, 4;
	setp.eq.s32 	%p7, %r78, 0;
	and.b32  	%r79, %r76, 2;
	setp.eq.s32 	%p8, %r79, 0;
	xor.b32  	%r80, %r77, 14;
	shr.u32 	%r81, %r80, 1;
	selp.b32 	%r82, %r81, 1, %p7;
	selp.b32 	%r68, %r82, 0, %p8;
	setp.gt.s32 	%p9, %r68, 2;
	@%p9 bra 	$L__BB0_21;
	setp.eq.s32 	%p12, %r68, 0;
	@%p12 bra 	$L__BB0_30;
	setp.eq.s32 	%p13, %r68, 1;
	@%p13 bra 	$L__BB0_12;
	bra.uni 	$L__BB0_23;
$L__BB0_12:
	cvt.u32.u64 	%r97, %rd3;
	neg.s32 	%r99, %r75;
	and.b32  	%r100, %r99, 3;
	cvt.u64.u32 	%rd37, %r100;
	setp.ge.u32 	%p20, %r97, %r100;
	@%p20 bra 	$L__BB0_15;
	mov.u64 	%rd165, %rd3;
$L__BB0_14:
	add.s64 	%rd101, %rd24, %rd165;
	ld.global.u8 	%rs73, [%rd101];
	cvt.u32.u64 	%r101, %rd165;
	add.s32 	%r102, %r8, %r101;
	st.shared.u8 	[%r102], %rs73;
	add.s64 	%rd165, %rd165, %rd4;
	setp.lt.u64 	%p21, %rd165, %rd37;
	@%p21 bra 	$L__BB0_14;
$L__BB0_15:
	cvt.u32.u64 	%r103, %rd37;
	sub.s32 	%r104, 32, %r103;
	cvt.u64.u32 	%rd40, %r104;
	add.s32 	%r9, %r8, %r103;
	shr.u64 	%rd41, %rd40, 2;
	setp.le.u64 	%p22, %rd41, %rd3;
	@%p22 bra 	$L__BB0_18;
	add.s64 	%rd42, %rd25, %rd37;
	mov.u64 	%rd166, %rd3;
$L__BB0_17:
	cvt.u32.u64 	%r106, %rd166;
	shl.b32 	%r107, %r106, 2;
	add.s32 	%r105, %r9, %r107;
	shl.b64 	%rd103, %rd166, 2;
	add.s64 	%rd102, %rd42, %rd103;
	// begin inline asm
	cp.async.ca.shared.global [%r105], [%rd102], 4, 4;
	// end inline asm
	add.s64 	%rd166, %rd166, %rd4;
	setp.lt.u64 	%p23, %rd166, %rd41;
	@%p23 bra 	$L__BB0_17;
$L__BB0_18:
	and.b64  	%rd45, %rd40, 3;
	setp.le.u64 	%p24, %rd45, %rd3;
	@%p24 bra 	$L__BB0_55;
	and.b64  	%rd104, %rd40, 60;
	or.b64  	%rd46, %rd104, %rd37;
	cvt.u32.u64 	%r10, %rd104;
	mov.u64 	%rd167, %rd3;
$L__BB0_20:
	add.s64 	%rd105, %rd167, %rd46;
	add.s64 	%rd106, %rd24, %rd105;
	ld.global.u8 	%rs74, [%rd106];
	cvt.u32.u64 	%r108, %rd167;
	add.s32 	%r109, %r108, %r10;
	add.s32 	%r110, %r9, %r109;
	st.shared.u8 	[%r110], %rs74;
	add.s64 	%rd167, %rd167, %rd4;
	setp.lt.u64 	%p25, %rd167, %rd45;
	@%p25 bra 	$L__BB0_20;
	bra.uni 	$L__BB0_55;
$L__BB0_21:
	setp.eq.s32 	%p10, %r68, 3;
	@%p10 bra 	$L__BB0_37;
	setp.eq.s32 	%p11, %r68, 7;
	@%p11 bra 	$L__BB0_46;
$L__BB0_23:
	cvt.u32.u64 	%r145, %rd3;
	setp.gt.u32 	%p38, %r145, 31;
	@%p38 bra 	$L__BB0_55;
	setp.eq.s64 	%p39, %rd21, 3;
	mov.u64 	%rd161, %rd3;
	@%p39 bra 	$L__BB0_28;
	setp.eq.s64 	%p40, %rd21, 0;
	add.s64 	%rd26, %rd24, %rd3;
	ld.global.u8 	%rs84, [%rd26];
	add.s32 	%r147, %r8, %r145;
	st.shared.u8 	[%r147], %rs84;
	mov.u64 	%rd161, %rd5;
	@%p40 bra 	$L__BB0_28;
	setp.eq.s64 	%p41, %rd21, 1;
	add.s64 	%rd27, %rd26, %rd4;
	ld.global.u8 	%rs85, [%rd27];
	add.s32 	%r148, %r8, %r5;
	st.shared.u8 	[%r148], %rs85;
	mov.u64 	%rd161, %rd19;
	@%p41 bra 	$L__BB0_28;
	add.s64 	%rd124, %rd27, %rd4;
	ld.global.u8 	%rs86, [%rd124];
	add.s32 	%r149, %r8, %r6;
	st.shared.u8 	[%r149], %rs86;
	mov.u64 	%rd161, %rd20;
$L__BB0_28:
	setp.lt.u64 	%p42, %rd17, 3;
	@%p42 bra 	$L__BB0_55;
$L__BB0_29:
	add.s64 	%rd125, %rd24, %rd161;
	ld.global.u8 	%rs87, [%rd125];
	cvt.u32.u64 	%r150, %rd161;
	add.s32 	%r151, %r8, %r150;
	st.shared.u8 	[%r151], %rs87;
	add.s64 	%rd126, %rd161, %rd4;
	add.s64 	%rd127, %rd125, %rd4;
	ld.global.u8 	%rs88, [%rd127];
	cvt.u32.u64 	%r152, %rd126;
	add.s32 	%r153, %r8, %r152;
	st.shared.u8 	[%r153], %rs88;
	add.s64 	%rd128, %rd126, %rd4;
	add.s64 	%rd129, %rd127, %rd4;
	ld.global.u8 	%rs89, [%rd129];
	cvt.u32.u64 	%r154, %rd128;
	add.s32 	%r155, %r8, %r154;
	st.shared.u8 	[%r155], %rs89;
	add.s64 	%rd130, %rd128, %rd4;
	add.s64 	%rd131, %rd129, %rd4;
	ld.global.u8 	%rs90, [%rd131];
	cvt.u32.u64 	%r156, %rd130;
	add.s32 	%r157, %r8, %r156;
	st.shared.u8 	[%r157], %rs90;
	add.s64 	%rd161, %rd130, %rd4;
	setp.lt.u64 	%p43, %rd161, 32;
	@%p43 bra 	$L__BB0_29;
	bra.uni 	$L__BB0_55;
$L__BB0_30:
	cvt.u32.u64 	%r111, %rd3;
	setp.gt.u32 	%p26, %r111, 15;
	@%p26 bra 	$L__BB0_55;
	setp.eq.s64 	%p27, %rd18, 3;
	mov.u64 	%rd163, %rd3;
	@%p27 bra 	$L__BB0_35;
	setp.eq.s64 	%p28, %rd18, 0;
	shl.b64 	%rd107, %rd3, 1;
	add.s64 	%rd31, %rd24, %rd107;
	ld.global.u16 	%rs75, [%rd31];
	shl.b32 	%r113, %r111, 1;
	add.s32 	%r114, %r8, %r113;
	st.shared.u16 	[%r114], %rs75;
	mov.u64 	%rd163, %rd5;
	@%p28 bra 	$L__BB0_35;
	setp.eq.s64 	%p29, %rd18, 1;
	shl.b64 	%rd32, %rd4, 1;
	add.s64 	%rd33, %rd31, %rd32;
	ld.global.u16 	%rs76, [%rd33];
	shl.b32 	%r115, %r5, 1;
	add.s32 	%r116, %r8, %r115;
	st.shared.u16 	[%r116], %rs76;
	mov.u64 	%rd163, %rd19;
	@%p29 bra 	$L__BB0_35;
	add.s64 	%rd108, %rd33, %rd32;
	ld.global.u16 	%rs77, [%rd108];
	shl.b32 	%r117, %r6, 1;
	add.s32 	%r118, %r8, %r117;
	st.shared.u16 	[%r118], %rs77;
	mov.u64 	%rd163, %rd20;
$L__BB0_35:
	setp.lt.u64 	%p30, %rd11, 3;
	@%p30 bra 	$L__BB0_55;
$L__BB0_36:
	shl.b64 	%rd109, %rd163, 1;
	add.s64 	%rd110, %rd24, %rd109;
	ld.global.u16 	%rs78, [%rd110];
	cvt.u32.u64 	%r119, %rd163;
	shl.b32 	%r120, %r119, 1;
	add.s32 	%r121, %r8, %r120;
	st.shared.u16 	[%r121], %rs78;
	add.s64 	%rd111, %rd163, %rd4;
	shl.b64 	%rd112, %rd4, 1;
	add.s64 	%rd113, %rd110, %rd112;
	ld.global.u16 	%rs79, [%rd113];
	cvt.u32.u64 	%r122, %rd111;
	shl.b32 	%r123, %r122, 1;
	add.s32 	%r124, %r8, %r123;
	st.shared.u16 	[%r124], %rs79;
	add.s64 	%rd114, %rd111, %rd4;
	add.s64 	%rd115, %rd113, %rd112;
	ld.global.u16 	%rs80, [%rd115];
	cvt.u32.u64 	%r125, %rd114;
	shl.b32 	%r126, %r125, 1;
	add.s32 	%r127, %r8, %r126;
	st.shared.u16 	[%r127], %rs80;
	add.s64 	%rd116, %rd114, %rd4;
	add.s64 	%rd117, %rd115, %rd112;
	ld.global.u16 	%rs81, [%rd117];
	cvt.u32.u64 	%r128, %rd116;
	shl.b32 	%r129, %r128, 1;
	add.s32 	%r130, %r8, %r129;
	st.shared.u16 	[%r130], %rs81;
	add.s64 	%rd163, %rd116, %rd4;
	setp.lt.u64 	%p31, %rd163, 16;
	@%p31 bra 	$L__BB0_36;
	bra.uni 	$L__BB0_55;
$L__BB0_37:
	cvt.u32.u64 	%r83, %rd3;
	neg.s32 	%r85, %r75;
	and.b32  	%r86, %r85, 7;
	cvt.u64.u32 	%rd49, %r86;
	setp.ge.u32 	%p14, %r83, %r86;
	@%p14 bra 	$L__BB0_40;
	mov.u64 	%rd168, %rd3;
$L__BB0_39:
	add.s64 	%rd95, %rd24, %rd168;
	ld.global.u8 	%rs71, [%rd95];
	cvt.u32.u64 	%r87, %rd168;
	add.s32 	%r88, %r8, %r87;
	st.shared.u8 	[%r88], %rs71;
	add.s64 	%rd168, %rd168, %rd4;
	setp.lt.u64 	%p15, %rd168, %rd49;
	@%p15 bra 	$L__BB0_39;
$L__BB0_40:
	cvt.u32.u64 	%r89, %rd49;
	sub.s32 	%r90, 32, %r89;
	cvt.u64.u32 	%rd52, %r90;
	add.s32 	%r11, %r8, %r89;
	shr.u64 	%rd53, %rd52, 3;
	setp.le.u64 	%p16, %rd53, %rd3;
	@%p16 bra 	$L__BB0_43;
	add.s64 	%rd54, %rd25, %rd49;
	mov.u64 	%rd169, %rd3;
$L__BB0_42:
	cvt.u32.u64 	%r92, %rd169;
	shl.b32 	%r93, %r92, 3;
	add.s32 	%r91, %r11, %r93;
	shl.b64 	%rd97, %rd169, 3;
	add.s64 	%rd96, %rd54, %rd97;
	// begin inline asm
	cp.async.ca.shared.global [%r91], [%rd96], 8, 8;
	// end inline asm
	add.s64 	%rd169, %rd169, %rd4;
	setp.lt.u64 	%p17, %rd169, %rd53;
	@%p17 bra 	$L__BB0_42;
$L__BB0_43:
	and.b64  	%rd57, %rd52, 7;
	setp.le.u64 	%p18, %rd57, %rd3;
	@%p18 bra 	$L__BB0_55;
	and.b64  	%rd98, %rd52, 56;
	or.b64  	%rd58, %rd98, %rd49;
	cvt.u32.u64 	%r12, %rd98;
	mov.u64 	%rd170, %rd3;
$L__BB0_45:
	add.s64 	%rd99, %rd170, %rd58;
	add.s64 	%rd100, %rd24, %rd99;
	ld.global.u8 	%rs72, [%rd100];
	cvt.u32.u64 	%r94, %rd170;
	add.s32 	%r95, %r94, %r12;
	add.s32 	%r96, %r11, %r95;
	st.shared.u8 	[%r96], %rs72;
	add.s64 	%rd170, %rd170, %rd4;
	setp.lt.u64 	%p19, %rd170, %rd57;
	@%p19 bra 	$L__BB0_45;
	bra.uni 	$L__BB0_55;
$L__BB0_46:
	cvt.u32.u64 	%r131, %rd3;
	neg.s32 	%r133, %r75;
	and.b32  	%r134, %r133, 15;
	cvt.u64.u32 	%rd61, %r134;
	setp.ge.u32 	%p32, %r131, %r134;
	@%p32 bra 	$L__BB0_49;
	mov.u64 	%rd171, %rd3;
$L__BB0_48:
	add.s64 	%rd118, %rd24, %rd171;
	ld.global.u8 	%rs82, [%rd118];
	cvt.u32.u64 	%r135, %rd171;
	add.s32 	%r136, %r8, %r135;
	st.shared.u8 	[%r136], %rs82;
	add.s64 	%rd171, %rd171, %rd4;
	setp.lt.u64 	%p33, %rd171, %rd61;
	@%p33 bra 	$L__BB0_48;
$L__BB0_49:
	cvt.u32.u64 	%r137, %rd61;
	sub.s32 	%r138, 32, %r137;
	cvt.u64.u32 	%rd64, %r138;
	add.s32 	%r13, %r8, %r137;
	shr.u64 	%rd65, %rd64, 4;
	setp.le.u64 	%p34, %rd65, %rd3;
	@%p34 bra 	$L__BB0_52;
	add.s64 	%rd66, %rd25, %rd61;
	mov.u64 	%rd172, %rd3;
$L__BB0_51:
	cvt.u32.u64 	%r140, %rd172;
	shl.b32 	%r141, %r140, 4;
	add.s32 	%r139, %r13, %r141;
	shl.b64 	%rd120, %rd172, 4;
	add.s64 	%rd119, %rd66, %rd120;
	// begin inline asm
	cp.async.cg.shared.global [%r139], [%rd119], 16, 16;
	// end inline asm
	add.s64 	%rd172, %rd172, %rd4;
	setp.lt.u64 	%p35, %rd172, %rd65;
	@%p35 bra 	$L__BB0_51;
$L__BB0_52:
	and.b64  	%rd69, %rd64, 15;
	setp.le.u64 	%p36, %rd69, %rd3;
	@%p36 bra 	$L__BB0_55;
	and.b64  	%rd121, %rd64, 48;
	or.b64  	%rd70, %rd121, %rd61;
	cvt.u32.u64 	%r14, %rd121;
	mov.u64 	%rd173, %rd3;
$L__BB0_54:
	add.s64 	%rd122, %rd173, %rd70;
	add.s64 	%rd123, %rd24, %rd122;
	ld.global.u8 	%rs83, [%rd123];
	cvt.u32.u64 	%r142, %rd173;
	add.s32 	%r143, %r142, %r14;
	add.s32 	%r144, %r13, %r143;
	st.shared.u8 	[%r144], %rs83;
	add.s64 	%rd173, %rd173, %rd4;
	setp.lt.u64 	%p37, %rd173, %rd69;
	@%p37 bra 	$L__BB0_54;
$L__BB0_55:
	// begin inline asm
	cp.async.commit_group;
	// end inline asm
	add.s32 	%r240, %r240, %r4;
	setp.lt.s32 	%p44, %r240, %r43;
	@%p44 bra 	$L__BB0_9;
$L__BB0_56:
	// begin inline asm
	cp.async.wait_group 0;
	// end inline asm
	barrier.sync 	0;
	bar.sync 	0;
	barrier.cluster.arrive;
	barrier.cluster.wait;
	setp.ge.s32 	%p45, %r246, %r46;
	@%p45 bra 	$L__BB0_70;
	ld.param.u32 	%r235, [_Z33deform_attn_kernel_tma_multilevelI6__halfEvPKT_PKlS5_S3_S3_PS1_iiiiiii_param_11];
	mov.u32 	%r16, %ntid.x;
	mov.f32 	%f5, 0f00000000;
	// begin inline asm
	{  cvt.rn.f16.f32 %rs91, %f5;}

	// end inline asm
	setp.gt.s32 	%p46, %r235, 0;
	mul.lo.s32 	%r158, %r45, %r2;
	mul.lo.s32 	%r159, %r158, %r46;
	cvt.s64.s32 	%rd132, %r159;
	add.s64 	%rd73, %rd132, %rd2;
	@%p46 bra 	$L__BB0_58;
	bra.uni 	$L__BB0_69;
$L__BB0_58:
	ld.param.u32 	%r238, [_Z33deform_attn_kernel_tma_multilevelI6__halfEvPKT_PKlS5_S3_S3_PS1_iiiiiii_param_12];
	setp.gt.s32 	%p48, %r238, 0;
	@%p48 bra 	$L__BB0_59;
	bra.uni 	$L__BB0_68;
$L__BB0_59:
	ld.param.u32 	%r236, [_Z33deform_attn_kernel_tma_multilevelI6__halfEvPKT_PKlS5_S3_S3_PS1_iiiiiii_param_11];
	mul.lo.s32 	%r17, %r236, %r44;
	mul.lo.s32 	%r162, %r17, %r46;
	mul.lo.s32 	%r18, %r162, %r2;
	cvta.to.global.u64 	%rd74, %rd79;
	cvta.to.global.u64 	%rd75, %rd80;
$L__BB0_60:
	mov.b32 	%r242, 0;
	mov.b16 	%rs437, 0;
	mov.u16 	%rs438, %rs437;
	mov.u16 	%rs439, %rs437;
	mov.u16 	%rs440, %rs437;
	mov.u16 	%rs441, %rs437;
	mov.u16 	%rs442, %rs437;
	mov.u16 	%rs443, %rs437;
	mov.u16 	%rs444, %rs437;
	mov.u16 	%rs445, %rs437;
	mov.u16 	%rs446, %rs437;
	mov.u16 	%rs447, %rs437;
	mov.u16 	%rs448, %rs437;
	mov.u16 	%rs449, %rs437;
	mov.u16 	%rs450, %rs437;
	mov.u16 	%rs451, %rs437;
	mov.u16 	%rs452, %rs91;
$L__BB0_61:
	ld.param.u32 	%r239, [_Z33deform_attn_kernel_tma_multilevelI6__halfEvPKT_PKlS5_S3_S3_PS1_iiiiiii_param_12];
	ld.param.u64 	%rd157, [_Z33deform_attn_kernel_tma_multilevelI6__halfEvPKT_PKlS5_S3_S3_PS1_iiiiiii_param_2];
	ld.param.u64 	%rd156, [_Z33deform_attn_kernel_tma_multilevelI6__halfEvPKT_PKlS5_S3_S3_PS1_iiiiiii_param_1];
	neg.s32 	%r245, %r239;
	cvta.to.global.u64 	%rd141, %rd157;
	mul.wide.u32 	%rd142, %r242, 8;
	add.s64 	%rd143, %rd141, %rd142;
	ld.global.u32 	%r22, [%rd143];
	shl.b32 	%r164, %r242, 1;
	cvta.to.global.u64 	%rd144, %rd156;
	mul.wide.u32 	%rd145, %r164, 8;
	add.s64 	%rd146, %rd144, %rd145;
	ld.global.u32 	%r23, [%rd146];
	ld.global.u32 	%r24, [%rd146+8];
	cvt.rn.f32.s32 	%f1, %r23;
	cvt.rn.f32.s32 	%f2, %r24;
	mov.u32 	%r165, %ctaid.x;
	shr.u32 	%r166, %r165, 1;
	mad.lo.s32 	%r167, %r46, %r166, %r246;
	mad.lo.s32 	%r168, %r17, %r167, %r242;
	mul.lo.s32 	%r244, %r239, %r168;
	add.s32 	%r169, %r18, %r242;
	shl.b32 	%r170, %r169, 1;
	mul.lo.s32 	%r171, %r17, %r246;
	shl.b32 	%r172, %r171, 1;
	add.s32 	%r173, %r172, %r170;
	mul.lo.s32 	%r243, %r239, %r173;
$L__BB0_62:
	mul.wide.s32 	%rd147, %r244, 2;
	add.s64 	%rd148, %rd75, %rd147;
	mul.wide.s32 	%rd149, %r243, 2;
	add.s64 	%rd150, %rd74, %rd149;
	ld.global.u16 	%rs96, [%rd150];
	ld.global.u16 	%rs95, [%rd150+2];
	ld.global.u16 	%rs34, [%rd148];
	// begin inline asm
	{  cvt.f32.f16 %f6, %rs95;}

	// end inline asm
	fma.rn.f32 	%f3, %f6, %f1, 0fBF000000;
	// begin inline asm
	{  cvt.f32.f16 %f7, %rs96;}

	// end inline asm
	fma.rn.f32 	%f8, %f7, %f2, 0fBF000000;
	setp.leu.f32 	%p50, %f3, 0fBF800000;
	setp.leu.f32 	%p51, %f8, 0fBF800000;
	or.pred  	%p52, %p50, %p51;
	setp.geu.f32 	%p53, %f3, %f1;
	or.pred  	%p54, %p53, %p52;
	setp.geu.f32 	%p55, %f8, %f2;
	or.pred  	%p56, %p54, %p55;
	@%p56 bra 	$L__BB0_65;
	cvt.rmi.f32.f32 	%f13, %f3;
	cvt.rzi.s32.f32 	%r174, %f13;
	cvt.rmi.f32.f32 	%f14, %f8;
	cvt.rzi.s32.f32 	%r175, %f14;
	add.s32 	%r176, %r174, 1;
	add.s32 	%r177, %r175, 1;
	cvt.rn.f32.s32 	%f15, %r174;
	sub.f32 	%f16, %f3, %f15;
	cvt.rn.f32.s32 	%f17, %r175;
	sub.f32 	%f18, %f8, %f17;
	mov.f32 	%f19, 0f3F800000;
	sub.f32 	%f20, %f19, %f16;
	sub.f32 	%f21, %f19, %f18;
	mul.f32 	%f9, %f20, %f21;
	// begin inline asm
	{  cvt.rn.f16.f32 %rs97, %f9;}

	// end inline asm
	mul.f32 	%f10, %f20, %f18;
	// begin inline asm
	{  cvt.rn.f16.f32 %rs98, %f10;}

	// end inline asm
	mul.f32 	%f11, %f16, %f21;
	// begin inline asm
	{  cvt.rn.f16.f32 %rs99, %f11;}

	// end inline asm
	mul.f32 	%f12, %f16, %f18;
	// begin inline asm
	{  cvt.rn.f16.f32 %rs100, %f12;}

	// end inline asm
	max.s32 	%r178, %r174, 0;
	max.s32 	%r179, %r175, 0;
	setp.lt.s32 	%p57, %r176, %r23;
	add.s32 	%r180, %r23, -1;
	selp.b32 	%r181, %r176, %r180, %p57;
	setp.lt.s32 	%p58, %r177, %r24;
	add.s32 	%r182, %r24, -1;
	selp.b32 	%r183, %r177, %r182, %p58;
	mad.lo.s32 	%r184, %r178, %r24, %r22;
	add.s32 	%r30, %r184, %r179;
	add.s32 	%r185, %r183, %r184;
	mad.lo.s32 	%r186, %r181, %r24, %r22;
	add.s32 	%r187, %r186, %r179;
	add.s32 	%r188, %r186, %r183;
	max.s32 	%r189, %r30, %r185;
	max.s32 	%r190, %r189, %r187;
	max.s32 	%r191, %r190, %r188;
	setp.ge.s32 	%p59, %r191, %r43;
	@%p59 bra 	$L__BB0_65;
	shl.b32 	%r192, %r30, 5;
	mov.u32 	%r193, smem;
	add.s32 	%r194, %r193, %r192;
	ld.shared.v4.b32 	{%r195, %r196, %r197, %r198}, [%r194];
	mov.b32 	{%rs222, %rs242}, %r198;
	mov.b32 	{%rs182, %rs202}, %r197;
	mov.b32 	{%rs142, %rs162}, %r196;
	mov.b32 	{%rs102, %rs122}, %r195;
	shl.b32 	%r199, %r185, 5;
	add.s32 	%r200, %r193, %r199;
	ld.shared.v4.b32 	{%r201, %r202, %r203, %r204}, [%r200];
	mov.b32 	{%rs226, %rs246}, %r204;
	mov.b32 	{%rs186, %rs206}, %r203;
	mov.b32 	{%rs146, %rs166}, %r202;
	mov.b32 	{%rs106, %rs126}, %r201;
	shl.b32 	%r205, %r187, 5;
	add.s32 	%r206, %r193, %r205;
	ld.shared.v4.b32 	{%r207, %r208, %r209, %r210}, [%r206];
	mov.b32 	{%rs230, %rs250}, %r210;
	mov.b32 	{%rs190, %rs210}, %r209;
	mov.b32 	{%rs150, %rs170}, %r208;
	mov.b32 	{%rs110, %rs130}, %r207;
	shl.b32 	%r211, %r188, 5;
	add.s32 	%r212, %r193, %r211;
	ld.shared.v4.b32 	{%r213, %r214, %r215, %r216}, [%r212];
	mov.b32 	{%rs234, %rs254}, %r216;
	mov.b32 	{%rs194, %rs214}, %r215;
	mov.b32 	{%rs154, %rs174}, %r214;
	mov.b32 	{%rs114, %rs134}, %r213;
	// begin inline asm
	{fma.rn.f16 %rs101,%rs102,%rs97,%rs91;
}
	// end inline asm
	// begin inline asm
	{fma.rn.f16 %rs105,%rs106,%rs98,%rs101;
}
	// end inline asm
	// begin inline asm
	{fma.rn.f16 %rs109,%rs110,%rs99,%rs105;
}
	// end inline asm
	// begin inline asm
	{fma.rn.f16 %rs113,%rs114,%rs100,%rs109;
}
	// end inline asm
	// begin inline asm
	{fma.rn.f16 %rs452,%rs113,%rs34,%rs452;
}
	// end inline asm
	// begin inline asm
	{fma.rn.f16 %rs121,%rs122,%rs97,%rs91;
}
	// end inline asm
	// begin inline asm
	{fma.rn.f16 %rs125,%rs126,%rs98,%rs121;
}
	// end inline asm
	// begin inline asm
	{fma.rn.f16 %rs129,%rs130,%rs99,%rs125;
}
	// end inline asm
	// begin inline asm
	{fma.rn.f16 %rs133,%rs134,%rs100,%rs129;
}
	// end inline asm
	// begin inline asm
	{fma.rn.f16 %rs451,%rs133,%rs34,%rs451;
}
	// end inline asm
	// begin inline asm
	{fma.rn.f16 %rs141,%rs142,%rs97,%rs91;
}
	// end inline asm
	// begin inline asm
	{fma.rn.f16 %rs145,%rs146,%rs98,%rs141;
}
	// end inline asm
	// begin inline asm
	{fma.rn.f16 %rs149,%rs150,%rs99,%rs145;
}
	// end inline asm
	// begin inline asm
	{fma.rn.f16 %rs153,%rs154,%rs100,%rs149;
}
	// end inline asm
	// begin inline asm
	{fma.rn.f16 %rs450,%rs153,%rs34,%rs450;
}
	// end inline asm
	// begin inline asm
	{fma.rn.f16 %rs161,%rs162,%rs97,%rs91;
}
	// end inline asm
	// begin inline asm
	{fma.rn.f16 %rs165,%rs166,%rs98,%rs161;
}
	// end inline asm
	// begin inline asm
	{fma.rn.f16 %rs169,%rs170,%rs99,%rs165;
}
	// end inline asm
	// begin inline asm
	{fma.rn.f16 %rs173,%rs174,%rs100,%rs169;
}
	// end inline asm
	// begin inline asm
	{fma.rn.f16 %rs449,%rs173,%rs34,%rs449;
}
	// end inline asm
	// begin inline asm
	{fma.rn.f16 %rs181,%rs182,%rs97,%rs91;
}
	// end inline asm
	// begin inline asm
	{fma.rn.f16 %rs185,%rs186,%rs98,%rs181;
}
	// end inline asm
	// begin inline asm
	{fma.rn.f16 %rs189,%rs190,%rs99,%rs185;
}
	// end inline asm
	// begin inline asm
	{fma.rn.f16 %rs193,%rs194,%rs100,%rs189;
}
	// end inline asm
	// begin inline asm
	{fma.rn.f16 %rs448,%rs193,%rs34,%rs448;
}
	// end inline asm
	// begin inline asm
	{fma.rn.f16 %rs201,%rs202,%rs97,%rs91;
}
	// end inline asm
	// begin inline asm
	{fma.rn.f16 %rs205,%rs206,%rs98,%rs201;
}
	// end inline asm
	// begin inline asm
	{fma.rn.f16 %rs209,%rs210,%rs99,%rs205;
}
	// end inline asm
	// begin inline asm
	{fma.rn.f16 %rs213,%rs214,%rs100,%rs209;
}
	// end inline asm
	// begin inline asm
	{fma.rn.f16 %rs447,%rs213,%rs34,%rs447;
}
	// end inline asm
	// begin inline asm
	{fma.rn.f16 %rs221,%rs222,%rs97,%rs91;
}
	// end inline asm
	// begin inline asm
	{fma.rn.f16 %rs225,%rs226,%rs98,%rs221;
}
	// end inline asm
	// begin inline asm
	{fma.rn.f16 %rs229,%rs230,%rs99,%rs225;
}
	// end inline asm
	// begin inline asm
	{fma.rn.f16 %rs233,%rs234,%rs100,%rs229;
}
	// end inline asm
	// begin inline asm
	{fma.rn.f16 %rs446,%rs233,%rs34,%rs446;
}
	// end inline asm
	// begin inline asm
	{fma.rn.f16 %rs241,%rs242,%rs97,%rs91;
}
	// end inline asm
	// begin inline asm
	{fma.rn.f16 %rs245,%rs246,%rs98,%rs241;
}
	// end inline asm
	// begin inline asm
	{fma.rn.f16 %rs249,%rs250,%rs99,%rs245;
}
	// end inline asm
	// begin inline asm
	{fma.rn.f16 %rs253,%rs254,%rs100,%rs249;
}
	// end inline asm
	// begin inline asm
	{fma.rn.f16 %rs445,%rs253,%rs34,%rs445;
}
	// end inline asm
	ld.shared.v4.b32 	{%r217, %r218, %r219, %r220}, [%r194+16];
	mov.b32 	{%rs382, %rs402}, %r220;
	mov.b32 	{%rs342, %rs362}, %r219;
	mov.b32 	{%rs302, %rs322}, %r218;
	mov.b32 	{%rs262, %rs282}, %r217;
	ld.shared.v4.b32 	{%r221, %r222, %r223, %r224}, [%r200+16];
	mov.b32 	{%rs386, %rs406}, %r224;
	mov.b32 	{%rs346, %rs366}, %r223;
	mov.b32 	{%rs306, %rs326}, %r222;
	mov.b32 	{%rs266, %rs286}, %r221;
	ld.shared.v4.b32 	{%r225, %r226, %r227, %r228}, [%r206+16];
	mov.b32 	{%rs390, %rs410}, %r228;
	mov.b32 	{%rs350, %rs370}, %r227;
	mov.b32 	{%rs310, %rs330}, %r226;
	mov.b32 	{%rs270, %rs290}, %r225;
	ld.shared.v4.b32 	{%r229, %r230, %r231, %r232}, [%r212+16];
	mov.b32 	{%rs394, %rs414}, %r232;
	mov.b32 	{%rs354, %rs374}, %r231;
	mov.b32 	{%rs314, %rs334}, %r230;
	mov.b32 	{%rs274, %rs294}, %r229;
	// begin inline asm
	{fma.rn.f16 %rs261,%rs262,%rs97,%rs91;
}
	// end inline asm
	// begin inline asm
	{fma.rn.f16 %rs265,%rs266,%rs98,%rs261;
}
	// end inline asm
	// begin inline asm
	{fma.rn.f16 %rs269,%rs270,%rs99,%rs265;
}
	// end inline asm
	// begin inline asm
	{fma.rn.f16 %rs273,%rs274,%rs100,%rs269;
}
	// end inline asm
	// begin inline asm
	{fma.rn.f16 %rs444,%rs273,%rs34,%rs444;
}
	// end inline asm
	// begin inline asm
	{fma.rn.f16 %rs281,%rs282,%rs97,%rs91;
}
	// end inline asm
	// begin inline asm
	{fma.rn.f16 %rs285,%rs286,%rs98,%rs281;
}
	// end inline asm
	// begin inline asm
	{fma.rn.f16 %rs289,%rs290,%rs99,%rs285;
}
	// end inline asm
	// begin inline asm
	{fma.rn.f16 %rs293,%rs294,%rs100,%rs289;
}
	// end inline asm
	// begin inline asm
	{fma.rn.f16 %rs443,%rs293,%rs34,%rs443;
}
	// end inline asm
	// begin inline asm
	{fma.rn.f16 %rs301,%rs302,%rs97,%rs91;
}
	// end inline asm
	// begin inline asm
	{fma.rn.f16 %rs305,%rs306,%rs98,%rs301;
}
	// end inline asm
	// begin inline asm
	{fma.rn.f16 %rs309,%rs310,%rs99,%rs305;
}
	// end inline asm
	// begin inline asm
	{fma.rn.f16 %rs313,%rs314,%rs100,%rs309;
}
	// end inline asm
	// begin inline asm
	{fma.rn.f16 %rs442,%rs313,%rs34,%rs442;
}
	// end inline asm
	// begin inline asm
	{fma.rn.f16 %rs321,%rs322,%rs97,%rs91;
}
	// end inline asm
	// begin inline asm
	{fma.rn.f16 %rs325,%rs326,%rs98,%rs321;
}
	// end inline asm
	// begin inline asm
	{fma.rn.f16 %rs329,%rs330,%rs99,%rs325;
}
	// end inline asm
	// begin inline asm
	{fma.rn.f16 %rs333,%rs334,%rs100,%rs329;
}
	// end inline asm
	// begin inline asm
	{fma.rn.f16 %rs441,%rs333,%rs34,%rs441;
}
	// end inline asm
	// begin inline asm
	{fma.rn.f16 %rs341,%rs342,%rs97,%rs91;
}
	// end inline asm
	// begin inline asm
	{fma.rn.f16 %rs345,%rs346,%rs98,%rs341;
}
	// end inline asm
	// begin inline asm
	{fma.rn.f16 %rs349,%rs350,%rs99,%rs345;
}
	// end inline asm
	// begin inline asm
	{fma.rn.f16 %rs353,%rs354,%rs100,%rs349;
}
	// end inline asm
	// begin inline asm
	{fma.rn.f16 %rs440,%rs353,%rs34,%rs440;
}
	// end inline asm
	// begin inline asm
	{fma.rn.f16 %rs361,%rs362,%rs97,%rs91;
}
	// end inline asm
	// begin inline asm
	{fma.rn.f16 %rs365,%rs366,%rs98,%rs361;
}
	// end inline asm
	// begin inline asm
	{fma.rn.f16 %rs369,%rs370,%rs99,%rs365;
}
	// end inline asm
	// begin inline asm
	{fma.rn.f16 %rs373,%rs374,%rs100,%rs369;
}
	// end inline asm
	// begin inline asm
	{fma.rn.f16 %rs439,%rs373,%rs34,%rs439;
}
	// end inline asm
	// begin inline asm
	{fma.rn.f16 %rs381,%rs382,%rs97,%rs91;
}
	// end inline asm
	// begin inline asm
	{fma.rn.f16 %rs385,%rs386,%rs98,%rs381;
}
	// end inline asm
	// begin inline asm
	{fma.rn.f16 %rs389,%rs390,%rs99,%rs385;
}
	// end inline asm
	// begin inline asm
	{fma.rn.f16 %rs393,%rs394,%rs100,%rs389;
}
	// end inline asm
	// begin inline asm
	{fma.rn.f16 %rs438,%rs393,%rs34,%rs438;
}
	// end inline asm
	// begin inline asm
	{fma.rn.f16 %rs401,%rs402,%rs97,%rs91;
}
	// end inline asm
	// begin inline asm
	{fma.rn.f16 %rs405,%rs406,%rs98,%rs401;
}
	// end inline asm
	// begin inline asm
	{fma.rn.f16 %rs409,%rs410,%rs99,%rs405;
}
	// end inline asm
	// begin inline asm
	{fma.rn.f16 %rs413,%rs414,%rs100,%rs409;
}
	// end inline asm
	// begin inline asm
	{fma.rn.f16 %rs437,%rs413,%rs34,%rs437;
}
	// end inline asm
$L__BB0_65:
	add.s32 	%r245, %r245, 1;
	setp.ne.s32 	%p60, %r245, 0;
	add.s32 	%r244, %r244, 1;
	add.s32 	%r243, %r243, 2;
	@%p60 bra 	$L__BB0_62;
	ld.param.u32 	%r237, [_Z33deform_attn_kernel_tma_multilevelI6__halfEvPKT_PKlS5_S3_S3_PS1_iiiiiii_param_11];
	add.s32 	%r242, %r242, 1;
	setp.ne.s32 	%p61, %r242, %r237;
	@%p61 bra 	$L__BB0_61;
	ld.param.u64 	%rd158, [_Z33deform_attn_kernel_tma_multilevelI6__halfEvPKT_PKlS5_S3_S3_PS1_iiiiiii_param_5];
	mul.lo.s32 	%r233, %r246, %r45;
	cvt.s64.s32 	%rd151, %r233;
	add.s64 	%rd152, %rd73, %rd151;
	cvta.to.global.u64 	%rd153, %rd158;
	shl.b64 	%rd154, %rd152, 1;
	add.s64 	%rd155, %rd153, %rd154;
	st.global.u16 	[%rd155], %rs452;
	st.global.u16 	[%rd155+2], %rs451;
	st.global.u16 	[%rd155+4], %rs450;
	st.global.u16 	[%rd155+6], %rs449;
	st.global.u16 	[%rd155+8], %rs448;
	st.global.u16 	[%rd155+10], %rs447;
	st.global.u16 	[%rd155+12], %rs446;
	st.global.u16 	[%rd155+14], %rs445;
	st.global.u16 	[%rd155+16], %rs444;
	st.global.u16 	[%rd155+18], %rs443;
	st.global.u16 	[%rd155+20], %rs442;
	st.global.u16 	[%rd155+22], %rs441;
	st.global.u16 	[%rd155+24], %rs440;
	st.global.u16 	[%rd155+26], %rs439;
	st.global.u16 	[%rd155+28], %rs438;
	st.global.u16 	[%rd155+30], %rs437;
	mov.u32 	%r234, %ntid.x;
	add.s32 	%r246, %r246, %r234;
	setp.lt.s32 	%p62, %r246, %r46;
	@%p62 bra 	$L__BB0_60;
	bra.uni 	$L__BB0_70;
$L__BB0_68:
	mul.lo.s32 	%r161, %r246, %r45;
	cvt.s64.s32 	%rd137, %r161;
	add.s64 	%rd138, %rd73, %rd137;
	shl.b64 	%rd139, %rd138, 1;
	add.s64 	%rd140, %rd1, %rd139;
	st.global.u16 	[%rd140], %rs91;
	mov.b16 	%rs93, 0;
	st.global.u16 	[%rd140+2], %rs93;
	st.global.u16 	[%rd140+4], %rs93;
	st.global.u16 	[%rd140+6], %rs93;
	st.global.u16 	[%rd140+8], %rs93;
	st.global.u16 	[%rd140+10], %rs93;
	st.global.u16 	[%rd140+12], %rs93;
	st.global.u16 	[%rd140+14], %rs93;
	st.global.u16 	[%rd140+16], %rs93;
	st.global.u16 	[%rd140+18], %rs93;
	st.global.u16 	[%rd140+20], %rs93;
	st.global.u16 	[%rd140+22], %rs93;
	st.global.u16 	[%rd140+24], %rs93;
	st.global.u16 	[%rd140+26], %rs93;
	st.global.u16 	[%rd140+28], %rs93;
	st.global.u16 	[%rd140+30], %rs93;
	add.s32 	%r246, %r246, %r16;
	setp.lt.s32 	%p49, %r246, %r46;
	@%p49 bra 	$L__BB0_68;
	bra.uni 	$L__BB0_70;
$L__BB0_69:
	mul.lo.s32 	%r160, %r246, %r45;
	cvt.s64.s32 	%rd133, %r160;
	add.s64 	%rd134, %rd73, %rd133;
	shl.b64 	%rd135, %rd134, 1;
	add.s64 	%rd136, %rd1, %rd135;
	st.global.u16 	[%rd136], %rs91;
	mov.b16 	%rs92, 0;
	st.global.u16 	[%rd136+2], %rs92;
	st.global.u16 	[%rd136+4], %rs92;
	st.global.u16 	[%rd136+6], %rs92;
	st.global.u16 	[%rd136+8], %rs92;
	st.global.u16 	[%rd136+10], %rs92;
	st.global.u16 	[%rd136+12], %rs92;
	st.global.u16 	[%rd136+14], %rs92;
	st.global.u16 	[%rd136+16], %rs92;
	st.global.u16 	[%rd136+18], %rs92;
	st.global.u16 	[%rd136+20], %rs92;
	st.global.u16 	[%rd136+22], %rs92;
	st.global.u16 	[%rd136+24], %rs92;
	st.global.u16 	[%rd136+26], %rs92;
	st.global.u16 	[%rd136+28], %rs92;
	st.global.u16 	[%rd136+30], %rs92;
	add.s32 	%r246, %r246, %r16;
	setp.lt.s32 	%p47, %r246, %r46;
	@%p47 bra 	$L__BB0_69;
$L__BB0_70:
	ret;

}


// ===== COMPILED SASS (sm_100) =====

	.target	sm_100

	.elftype	@"ET_EXEC"


//--------------------- .note.nv.tkinfo           --------------------------
	.section	.note.nv.tkinfo,"",@"SHT_NOTE"
	.sectionflags	@"SHF_NOTE_NV_TKINFO"
	.tkinfo
        /*0018*/ 	.word	0x00000002
        /*0030*/ 	.string	""
        /*0030*/ 	.string	"ptxas"
        /*0030*/ 	.string	"Cuda compilation tools, release 13.0, V13.0.88"
        /*0030*/ 	.string	"Build cuda_13.0.r13.0/compiler.36424714_0"
        /*0030*/ 	.string	"-arch sm_100 -m 64 "



//--------------------- .note.nv.cuinfo           --------------------------
	.section	.note.nv.cuinfo,"",@"SHT_NOTE"
	.sectionflags	@"SHF_NOTE_NV_CUINFO"
        /*0018*/ 	.short	0x0002
        /*001a*/ 	.short	0x0064
        /*001c*/ 	.short	0x0082
	.zero		2


//--------------------- .nv.info                  --------------------------
	.section	.nv.info,"",@"SHT_CUDA_INFO"
	.align	4


	//----- nvinfo : EIATTR_REGCOUNT
	.align		4
        /*0000*/ 	.byte	0x04, 0x2f
        /*0002*/ 	.short	(.L_1 - .L_0)
	.align		4
.L_0:
        /*0004*/ 	.word	index@(_Z33deform_attn_kernel_tma_multilevelI6__halfEvPKT_PKlS5_S3_S3_PS1_iiiiiii)
        /*0008*/ 	.word	0x0000002a


	//----- nvinfo : EIATTR_FRAME_SIZE
	.align		4
.L_1:
        /*000c*/ 	.byte	0x04, 0x11
        /*000e*/ 	.short	(.L_3 - .L_2)
	.align		4
.L_2:
        /*0010*/ 	.word	index@($__internal_0_$__cuda_sm20_div_u64)
        /*0014*/ 	.word	0x00000000


	//----- nvinfo : EIATTR_FRAME_SIZE
	.align		4
.L_3:
        /*0018*/ 	.byte	0x04, 0x11
        /*001a*/ 	.short	(.L_5 - .L_4)
	.align		4
.L_4:
        /*001c*/ 	.word	index@(_Z33deform_attn_kernel_tma_multilevelI6__halfEvPKT_PKlS5_S3_S3_PS1_iiiiiii)
        /*0020*/ 	.word	0x00000000


	//----- nvinfo : EIATTR_MIN_STACK_SIZE
	.align		4
.L_5:
        /*0024*/ 	.byte	0x04, 0x12
        /*0026*/ 	.short	(.L_7 - .L_6)
	.align		4
.L_6:
        /*0028*/ 	.word	index@(_Z33deform_attn_kernel_tma_multilevelI6__halfEvPKT_PKlS5_S3_S3_PS1_iiiiiii)
        /*002c*/ 	.word	0x00000000
.L_7:


//--------------------- .nv.compat                --------------------------
	.section	.nv.compat,"",@"SHT_CUDA_COMPAT_INFO"
	.align	4
        /*0000*/ 	.byte	0x02, 0x09, 0x00, 0x00, 0x02, 0x02, 0x01, 0x00, 0x02, 0x05, 0x05, 0x00, 0x03, 0x07, 0x01, 0x01
        /*0010*/ 	.byte	0x02, 0x03, 0x00, 0x00, 0x02, 0x06, 0x01, 0x00, 0x04, 0x0b, 0x08, 0x00, 0x01, 0x00, 0x00, 0x00
        /*0020*/ 	.byte	0x00, 0x00, 0x00, 0x00


//--------------------- .nv.info._Z33deform_attn_kernel_tma_multilevelI6__halfEvPKT_PKlS5_S3_S3_PS1_iiiiiii --------------------------
	.section	.nv.info._Z33deform_attn_kernel_tma_multilevelI6__halfEvPKT_PKlS5_S3_S3_PS1_iiiiiii,"",@"SHT_CUDA_INFO"
	.sectionflags	@""
	.align	4


	//----- nvinfo : EIATTR_CUDA_API_VERSION
	.align		4
        /*0000*/ 	.byte	0x04, 0x37
        /*0002*/ 	.short	(.L_9 - .L_8)
.L_8:
        /*0004*/ 	.word	0x00000082


	//----- nvinfo : EIATTR_KPARAM_INFO
	.align		4
.L_9:
        /*0008*/ 	.byte	0x04, 0x17
        /*000a*/ 	.short	(.L_11 - .L_10)
.L_10:
        /*000c*/ 	.word	0x00000000
        /*0010*/ 	.short	0x000c
        /*0012*/ 	.short	0x0048
        /*0014*/ 	.byte	0x00, 0xf0, 0x11, 0x00


	//----- nvinfo : EIATTR_KPARAM_INFO
	.align		4
.L_11:
        /*0018*/ 	.byte	0x04, 0x17
        /*001a*/ 	.short	(.L_13 - .L_12)
.L_12:
        /*001c*/ 	.word	0x00000000
        /*0020*/ 	.short	0x000b
        /*0022*/ 	.short	0x0044
        /*0024*/ 	.byte	0x00, 0xf0, 0x11, 0x00


	//----- nvinfo : EIATTR_KPARAM_INFO
	.align		4
.L_13:
        /*0028*/ 	.byte	0x04, 0x17
        /*002a*/ 	.short	(.L_15 - .L_14)
.L_14:
        /*002c*/ 	.word	0x00000000
        /*0030*/ 	.short	0x000a
        /*0032*/ 	.short	0x0040
        /*0034*/ 	.byte	0x00, 0xf0, 0x11, 0x00


	//----- nvinfo : EIATTR_KPARAM_INFO
	.align		4
.L_15:
        /*0038*/ 	.byte	0x04, 0x17
        /*003a*/ 	.short	(.L_17 - .L_16)
.L_16:
        /*003c*/ 	.word	0x00000000
        /*0040*/ 	.short	0x0009
        /*0042*/ 	.short	0x003c
        /*0044*/ 	.byte	0x00, 0xf0, 0x11, 0x00


	//----- nvinfo : EIATTR_KPARAM_INFO
	.align		4
.L_17:
        /*0048*/ 	.byte	0x04, 0x17
        /*004a*/ 	.short	(.L_19 - .L_18)
.L_18:
        /*004c*/ 	.word	0x00000000
        /*0050*/ 	.short	0x0008
        /*0052*/ 	.short	0x0038
        /*0054*/ 	.byte	0x00, 0xf0, 0x11, 0x00


	//----- nvinfo : EIATTR_KPARAM_INFO
	.align		4
.L_19:
        /*0058*/ 	.byte	0x04, 0x17
        /*005a*/ 	.short	(.L_21 - .L_20)
.L_20:
        /*005c*/ 	.word	0x00000000
        /*0060*/ 	.short	0x0007
        /*0062*/ 	.short	0x0034
        /*0064*/ 	.byte	0x00, 0xf0, 0x11, 0x00


	//----- nvinfo : EIATTR_KPARAM_INFO
	.align		4
.L_21:
        /*0068*/ 	.byte	0x04, 0x17
        /*006a*/ 	.short	(.L_23 - .L_22)
.L_22:
        /*006c*/ 	.word	0x00000000
        /*0070*/ 	.short	0x0006
        /*0072*/ 	.short	0x0030
        /*0074*/ 	.byte	0x00, 0xf0, 0x11, 0x00


	//----- nvinfo : EIATTR_KPARAM_INFO
	.align		4
.L_23:
        /*0078*/ 	.byte	0x04, 0x17
        /*007a*/ 	.short	(.L_25 - .L_24)
.L_24:
        /*007c*/ 	.word	0x00000000
        /*0080*/ 	.short	0x0005
        /*0082*/ 	.short	0x0028
        /*0084*/ 	.byte	0x00, 0xf5, 0x21, 0x00


	//----- nvinfo : EIATTR_KPARAM_INFO
	.align		4
.L_25:
        /*0088*/ 	.byte	0x04, 0x17
        /*008a*/ 	.short	(.L_27 - .L_26)
.L_26:
        /*008c*/ 	.word	0x00000000
        /*0090*/ 	.short	0x0004
        /*0092*/ 	.short	0x0020
        /*0094*/ 	.byte	0x00, 0xf5, 0x21, 0x00


	//----- nvinfo : EIATTR_KPARAM_INFO
	.align		4
.L_27:
        /*0098*/ 	.byte	0x04, 0x17
        /*009a*/ 	.short	(.L_29 - .L_28)
.L_28:
        /*009c*/ 	.word	0x00000000
        /*00a0*/ 	.short	0x0003
        /*00a2*/ 	.short	0x0018
        /*00a4*/ 	.byte	0x00, 0xf5, 0x21, 0x00


	//----- nvinfo : EIATTR_KPARAM_INFO
	.align		4
.L_29:
        /*00a8*/ 	.byte	0x04, 0x17
        /*00aa*/ 	.short	(.L_31 - .L_30)
.L_30:
        /*00ac*/ 	.word	0x00000000
        /*00b0*/ 	.short	0x0002
        /*00b2*/ 	.short	0x0010
        /*00b4*/ 	.byte	0x00, 0xf5, 0x21, 0x00


	//----- nvinfo : EIATTR_KPARAM_INFO
	.align		4
.L_31:
        /*00b8*/ 	.byte	0x04, 0x17
        /*00ba*/ 	.short	(.L_33 - .L_32)
.L_32:
        /*00bc*/ 	.word	0x00000000
        /*00c0*/ 	.short	0x0001
        /*00c2*/ 	.short	0x0008
        /*00c4*/ 	.byte	0x00, 0xf5, 0x21, 0x00


	//----- nvinfo : EIATTR_KPARAM_INFO
	.align		4
.L_33:
        /*00c8*/ 	.byte	0x04, 0x17
        /*00ca*/ 	.short	(.L_35 - .L_34)
.L_34:
        /*00cc*/ 	.word	0x00000000
        /*00d0*/ 	.short	0x0000
        /*00d2*/ 	.short	0x0000
        /*00d4*/ 	.byte	0x00, 0xf5, 0x21, 0x00


	//----- nvinfo : EIATTR_SPARSE_MMA_MASK
	.align		4
.L_35:
        /*00d8*/ 	.byte	0x03, 0x50
        /*00da*/ 	.short	0x0000


	//----- nvinfo : EIATTR_MAXREG_COUNT
	.align		4
        /*00dc*/ 	.byte	0x03, 0x1b
        /*00de*/ 	.short	0x00ff


	//----- nvinfo : EIATTR_NUM_BARRIERS
	.align		4
        /*00e0*/ 	.byte	0x02, 0x4c
        /*00e2*/ 	.byte	0x01
	.zero		1


	//----- nvinfo : EIATTR_MERCURY_ISA_VERSION
	.align		4
        /*00e4*/ 	.byte	0x03, 0x5f
        /*00e6*/ 	.short	0x0101


	//----- nvinfo : EIATTR_COOP_GROUP_MASK_REGIDS
	.align		4
        /*00e8*/ 	.byte	0x04, 0x29
        /*00ea*/ 	.short	(.L_37 - .L_36)


	//   ....[0]....
.L_36:
        /*00ec*/ 	.word	0xffffffff


	//   ....[1]....
        /*00f0*/ 	.word	0xffffffff


	//----- nvinfo : EIATTR_COOP_GROUP_INSTR_OFFSETS
	.align		4
.L_37:
        /*00f4*/ 	.byte	0x04, 0x28
        /*00f6*/ 	.short	(.L_39 - .L_38)


	//   ....[0]....
.L_38:
        /*00f8*/ 	.word	0x00001ef0


	//   ....[1]....
        /*00fc*/ 	.word	0x00001fb0


	//----- nvinfo : EIATTR_VRC_CTA_INIT_COUNT
	.align		4
.L_39:
        /*0100*/ 	.byte	0x02, 0x4a
	.zero		1
	.zero		1


	//----- nvinfo : EIATTR_EXIT_INSTR_OFFSETS
	.align		4
        /*0104*/ 	.byte	0x04, 0x1c
        /*0106*/ 	.short	(.L_41 - .L_40)


	//   ....[0]....
.L_40:
        /*0108*/ 	.word	0x00000050


	//   ....[1]....
        /*010c*/ 	.word	0x00002030


	//   ....[2]....
        /*0110*/ 	.word	0x00002260


	//   ....[3]....
        /*0114*/ 	.word	0x00002430


	//   ....[4]....
        /*0118*/ 	.word	0x00003000


	//----- nvinfo : EIATTR_INDIRECT_BRANCH_TARGETS
	.align		4
.L_41:
        /*011c*/ 	.byte	0x04, 0x34
        /*011e*/ 	.short	(.L_43 - .L_42)


	//   ....[0]....
.L_42:
        /*0120*/ 	.word	.L_x_61@srel
        /*0124*/ 	.short	0x0
        /*0126*/ 	.short	0x0
        /*0128*/ 	.word	0x3
        /*012c*/ 	.word	.L_x_62@srel
        /*0130*/ 	.word	.L_x_63@srel
        /*0134*/ 	.word	.L_x_64@srel


	//   ....[1]....
        /*0138*/ 	.word	.L_x_65@srel
        /*013c*/ 	.short	0x0
        /*013e*/ 	.short	0x0
        /*0140*/ 	.word	0x6
        /*0144*/ 	.word	.L_x_66@srel
        /*0148*/ 	.word	.L_x_64@srel
        /*014c*/ 	.word	.L_x_64@srel
        /*0150*/ 	.word	.L_x_64@srel
        /*0154*/ 	.word	.L_x_70@srel
        /*0158*/ 	.word	.L_x_64@srel


	//----- nvinfo : EIATTR_CRS_STACK_SIZE
	.align		4
.L_43:
        /*015c*/ 	.byte	0x04, 0x1e
        /*015e*/ 	.short	(.L_45 - .L_44)
.L_44:
        /*0160*/ 	.word	0x00000000


	//----- nvinfo : EIATTR_CBANK_PARAM_SIZE
	.align		4
.L_45:
        /*0164*/ 	.byte	0x03, 0x19
        /*0166*/ 	.short	0x004c


	//----- nvinfo : EIATTR_PARAM_CBANK
	.align		4
        /*0168*/ 	.byte	0x04, 0x0a
        /*016a*/ 	.short	(.L_47 - .L_46)
	.align		4
.L_46:
        /*016c*/ 	.word	index@(.nv.constant0._Z33deform_attn_kernel_tma_multilevelI6__halfEvPKT_PKlS5_S3_S3_PS1_iiiiiii)
        /*0170*/ 	.short	0x0380
        /*0172*/ 	.short	0x004c


	//----- nvinfo : EIATTR_SW_WAR
	.align		4
.L_47:
        /*0174*/ 	.byte	0x04, 0x36
        /*0176*/ 	.short	(.L_49 - .L_48)
.L_48:
        /*0178*/ 	.word	0x00000008
.L_49:


//--------------------- .nv.callgraph             --------------------------
	.section	.nv.callgraph,"",@"SHT_CUDA_CALLGRAPH"
	.align	4
	.sectionentsize	8
	.align		4
        /*0000*/ 	.word	0x00000000
	.align		4
        /*0004*/ 	.word	0xffffffff
	.align		4
        /*0008*/ 	.word	0x00000000
	.align		4
        /*000c*/ 	.word	0xfffffffe
	.align		4
        /*0010*/ 	.word	0x00000000
	.align		4
        /*0014*/ 	.word	0xfffffffd
	.align		4
        /*0018*/ 	.word	0x00000000
	.align		4
        /*001c*/ 	.word	0xfffffffc


//--------------------- .nv.constant2._Z33deform_attn_kernel_tma_multilevelI6__halfEvPKT_PKlS5_S3_S3_PS1_iiiiiii --------------------------
	.section	.nv.constant2._Z33deform_attn_kernel_tma_multilevelI6__halfEvPKT_PKlS5_S3_S3_PS1_iiiiiii,"a",@progbits
	.sectionflags	@""
	.align	4
.nv.constant2._Z33deform_attn_kernel_tma_multilevelI6__halfEvPKT_PKlS5_S3_S3_PS1_iiiiiii:
        /*0000*/ 	.byte	0x70, 0x0d, 0x00, 0x00, 0x80, 0x09, 0x00, 0x00, 0x70, 0x12, 0x00, 0x00, 0xd0, 0x16, 0x00, 0x00
        /*0010*/ 	.byte	0x70, 0x12, 0x00, 0x00, 0x70, 0x12, 0x00, 0x00, 0x70, 0x12, 0x00, 0x00, 0xc0, 0x1a, 0x00, 0x00
        /*0020*/ 	.byte	0x70, 0x12, 0x00, 0x00


//--------------------- .text._Z33deform_attn_kernel_tma_multilevelI6__halfEvPKT_PKlS5_S3_S3_PS1_iiiiiii --------------------------
	.section	.text._Z33deform_attn_kernel_tma_multilevelI6__halfEvPKT_PKlS5_S3_S3_PS1_iiiiiii,"ax",@progbits
	.align	128
        .global         _Z33deform_attn_kernel_tma_multilevelI6__halfEvPKT_PKlS5_S3_S3_PS1_iiiiiii
        .type           _Z33deform_attn_kernel_tma_multilevelI6__halfEvPKT_PKlS5_S3_S3_PS1_iiiiiii,@function
        .size           _Z33deform_attn_kernel_tma_multilevelI6__halfEvPKT_PKlS5_S3_S3_PS1_iiiiiii,(.L_x_72 - _Z33deform_attn_kernel_tma_multilevelI6__halfEvPKT_PKlS5_S3_S3_PS1_iiiiiii)
        .other          _Z33deform_attn_kernel_tma_multilevelI6__halfEvPKT_PKlS5_S3_S3_PS1_iiiiiii,@"STO_CUDA_ENTRY STV_DEFAULT"
_Z33deform_attn_kernel_tma_multilevelI6__halfEvPKT_PKlS5_S3_S3_PS1_iiiiiii:
.text._Z33deform_attn_kernel_tma_multilevelI6__halfEvPKT_PKlS5_S3_S3_PS1_iiiiiii:
[----:B------:R-:W-:Y:S08]  /*0000*/  LDC R1, c[0x0][0x37c] ;  /* 0x0000df00ff017b82 */ /* 0x000ff00000000800 */
[----:B------:R-:W1:Y:S08]  /*0010*/  S2UR UR5, SR_CTAID.X ;  /* 0x00000000000579c3 */ /* 0x000e700000002500 */
[----:B------:R-:W2:Y:S01]  /*0020*/  LDC R0, c[0x0][0x3b0] ;  /* 0x0000ec00ff007b82 */ /* 0x000ea20000000800 */
[----:B-1----:R-:W-:-:S06]  /*0030*/  USHF.R.U32.HI UR4, URZ, 0x1, UR5 ;  /* 0x00000001ff047899 */ /* 0x002fcc0008011605 */
[----:B--2---:R-:W-:-:S13]  /*0040*/  ISETP.LE.AND P0, PT, R0, UR4, PT ;  /* 0x0000000400007c0c */ /* 0x004fda000bf03270 */
[----:B------:R-:W-:Y:S05]  /*0050*/  @P0 EXIT ;  /* 0x000000000000094d */ /* 0x000fea0003800000 */
[----:B------:R-:W1:Y:S01]  /*0060*/  S2R R34, SR_TID.X ;  /* 0x0000000000227919 */ /* 0x000e620000002100 */
[----:B------:R-:W1:Y:S01]  /*0070*/  LDCU UR6, c[0x0][0x3b4] ;  /* 0x00007680ff0677ac */ /* 0x000e620008000800 */
[----:B------:R-:W-:Y:S01]  /*0080*/  BSSY.RECONVERGENT B0, `(.L_x_0) ;  /* 0x00001e3000007945 */ /* 0x000fe20003800200 */
[----:B------:R-:W-:Y:S01]  /*0090*/  USHF.L.U32 UR5, UR5, 0x4, URZ ;  /* 0x0000000405057899 */ /* 0x000fe200080006ff */
[----:B------:R-:W2:Y:S03]  /*00a0*/  LDCU.64 UR12, c[0x0][0x358] ;  /* 0x00006b00ff0c77ac */ /* 0x000ea60008000a00 */
[----:B------:R-:W-:Y:S01]  /*00b0*/  ULOP3.LUT UR5, UR5, 0x10, URZ, 0xc0, !UPT ;  /* 0x0000001005057892 */ /* 0x000fe2000f8ec0ff */
[----:B-1----:R-:W-:-:S13]  /*00c0*/  ISETP.GE.AND P0, PT, R34, UR6, PT ;  /* 0x0000000622007c0c */ /* 0x002fda000bf06270 */
[----:B--2---:R-:W-:Y:S05]  /*00d0*/  @P0 BRA `(.L_x_1) ;  /* 0x0000001c00740947 */ /* 0x004fea0003800000 */
[----:B------:R-:W1:Y:S01]  /*00e0*/  S2R R3, SR_TID.Y ;  /* 0x0000000000037919 */ /* 0x000e620000002200 */
[----:B------:R-:W2:Y:S01]  /*00f0*/  LDC R0, c[0x0][0x360] ;  /* 0x0000d800ff007b82 */ /* 0x000ea20000000800 */
[----:B------:R-:W2:Y:S01]  /*0100*/  LDCU UR6, c[0x0][0x364] ;  /* 0x00006c80ff0677ac */ /* 0x000ea20008000800 */
[----:B------:R-:W-:Y:S01]  /*0110*/  BSSY.RECONVERGENT B1, `(.L_x_2) ;  /* 0x000002d000017945 */ /* 0x000fe20003800200 */
[----:B------:R-:W1:Y:S01]  /*0120*/  S2R R2, SR_TID.Z ;  /* 0x0000000000027919 */ /* 0x000e620000002300 */
[----:B------:R-:W-:Y:S01]  /*0130*/  IMAD.MOV.U32 R13, RZ, RZ, RZ ;  /* 0x000000ffff0d7224 */ /* 0x000fe200078e00ff */
[----:B------:R-:W3:Y:S01]  /*0140*/  LDCU UR7, c[0x0][0x368] ;  /* 0x00006d00ff0777ac */ /* 0x000ee20008000800 */
[----:B--2---:R-:W-:Y:S02]  /*0150*/  IMAD R4, R0, UR6, RZ ;  /* 0x0000000600047c24 */ /* 0x004fe4000f8e02ff */
[----:B-1----:R-:W-:-:S04]  /*0160*/  IMAD R3, R2, UR6, R3 ;  /* 0x0000000602037c24 */ /* 0x002fc8000f8e0203 */
[----:B------:R-:W-:Y:S02]  /*0170*/  IMAD R2, R3, R0, R34 ;  /* 0x0000000003027224 */ /* 0x000fe400078e0222 */
[----:B---3--:R-:W-:-:S05]  /*0180*/  IMAD R3, R4, UR7, RZ ;  /* 0x0000000704037c24 */ /* 0x008fca000f8e02ff */
[----:B------:R-:W-:-:S04]  /*0190*/  IADD3 R4, P0, PT, R2, R3, RZ ;  /* 0x0000000302047210 */ /* 0x000fc80007f1e0ff */
[C---:B------:R-:W-:Y:S01]  /*01a0*/  ISETP.GT.U32.AND P1, PT, R4.reuse, 0x10, PT ;  /* 0x000000100400780c */ /* 0x040fe20003f24070 */
[----:B------:R-:W-:Y:S01]  /*01b0*/  IMAD.X R5, RZ, RZ, RZ, P0 ;  /* 0x000000ffff057224 */ /* 0x000fe200000e06ff */
[----:B------:R-:W-:-:S04]  /*01c0*/  ISETP.GE.U32.AND P0, PT, R4, 0x10, PT ;  /* 0x000000100400780c */ /* 0x000fc80003f06070 */
[C---:B------:R-:W-:Y:S02]  /*01d0*/  ISETP.GT.U32.AND.EX P1, PT, R5.reuse, RZ, PT, P1 ;  /* 0x000000ff0500720c */ /* 0x040fe40003f24110 */
[C---:B------:R-:W-:Y:S02]  /*01e0*/  ISETP.GE.U32.AND.EX P0, PT, R5.reuse, RZ, PT, P0 ;  /* 0x000000ff0500720c */ /* 0x040fe40003f06100 */
[----:B------:R-:W-:Y:S02]  /*01f0*/  SEL R6, R4, 0x10, P1 ;  /* 0x0000001004067807 */ /* 0x000fe40000800000 */
[----:B------:R-:W-:Y:S02]  /*0200*/  SEL R7, RZ, 0x1, P0 ;  /* 0x00000001ff077807 */ /* 0x000fe40000000000 */
[----:B------:R-:W-:Y:S02]  /*0210*/  SEL R8, R5, RZ, P1 ;  /* 0x000000ff05087207 */ /* 0x000fe40000800000 */
[----:B------:R-:W-:-:S04]  /*0220*/  IADD3 R14, P0, P1, R6, -R4, -R7 ;  /* 0x80000004060e7210 */ /* 0x000fc8000791e807 */
[----:B------:R-:W-:-:S04]  /*0230*/  IADD3.X R10, PT, PT, R8, -0x1, ~R5, P0, P1 ;  /* 0xffffffff080a7810 */ /* 0x000fc800007e2c05 */
[----:B------:R-:W-:-:S13]  /*0240*/  ISETP.NE.U32.AND P0, PT, R10, RZ, PT ;  /* 0x000000ff0a00720c */ /* 0x000fda0003f05070 */
[----:B------:R-:W-:Y:S05]  /*0250*/  @P0 BRA `(.L_x_3) ;  /* 0x0000000000500947 */ /* 0x000fea0003800000 */
[----:B------:R-:W1:Y:S01]  /*0260*/  I2F.U32.RP R6, R3 ;  /* 0x0000000300067306 */ /* 0x000e620000209000 */
[----:B------:R-:W-:Y:S01]  /*0270*/  IMAD.MOV R11, RZ, RZ, -R3 ;  /* 0x000000ffff0b7224 */ /* 0x000fe200078e0a03 */
[----:B------:R-:W-:-:S06]  /*0280*/  ISETP.NE.U32.AND P2, PT, R3, RZ, PT ;  /* 0x000000ff0300720c */ /* 0x000fcc0003f45070 */
[----:B-1----:R-:W1:Y:S02]  /*0290*/  MUFU.RCP R6, R6 ;  /* 0x0000000600067308 */ /* 0x002e640000001000 */
[----:B-1----:R-:W-:-:S06]  /*02a0*/  VIADD R8, R6, 0xffffffe ;  /* 0x0ffffffe06087836 */ /* 0x002fcc0000000000 */
[----:B------:R1:W2:Y:S02]  /*02b0*/  F2I.FTZ.U32.TRUNC.NTZ R9, R8 ;  /* 0x0000000800097305 */ /* 0x0002a4000021f000 */
[----:B-1----:R-:W-:Y:S02]  /*02c0*/  IMAD.MOV.U32 R8, RZ, RZ, RZ ;  /* 0x000000ffff087224 */ /* 0x002fe400078e00ff */
[----:B--2---:R-:W-:-:S04]  /*02d0*/  IMAD R11, R11, R9, RZ ;  /* 0x000000090b0b7224 */ /* 0x004fc800078e02ff */
[----:B------:R-:W-:-:S06]  /*02e0*/  IMAD.HI.U32 R9, R9, R11, R8 ;  /* 0x0000000b09097227 */ /* 0x000fcc00078e0008 */
[----:B------:R-:W-:-:S04]  /*02f0*/  IMAD.HI.U32 R8, R9, R14, RZ ;  /* 0x0000000e09087227 */ /* 0x000fc800078e00ff */
[----:B------:R-:W-:Y:S02]  /*0300*/  IMAD.MOV R10, RZ, RZ, -R8 ;  /* 0x000000ffff0a7224 */ /* 0x000fe400078e0a08 */
[----:B------:R-:W-:Y:S02]  /*0310*/  IMAD.MOV.U32 R9, RZ, RZ, RZ ;  /* 0x000000ffff097224 */ /* 0x000fe400078e00ff */
[----:B------:R-:W-:-:S05]  /*0320*/  IMAD R10, R3, R10, R14 ;  /* 0x0000000a030a7224 */ /* 0x000fca00078e020e */
[----:B------:R-:W-:-:S13]  /*0330*/  ISETP.GE.U32.AND P0, PT, R10, R3, PT ;  /* 0x000000030a00720c */ /* 0x000fda0003f06070 */
[----:B------:R-:W-:Y:S02]  /*0340*/  @P0 IMAD.IADD R10, R10, 0x1, -R3 ;  /* 0x000000010a0a0824 */ /* 0x000fe400078e0a03 */
[----:B------:R-:W-:-:S03]  /*0350*/  @P0 VIADD R8, R8, 0x1 ;  /* 0x0000000108080836 */ /* 0x000fc60000000000 */
[----:B------:R-:W-:-:S13]  /*0360*/  ISETP.GE.U32.AND P1, PT, R10, R3, PT ;  /* 0x000000030a00720c */ /* 0x000fda0003f26070 */
[----:B------:R-:W-:Y:S01]  /*0370*/  @P1 VIADD R8, R8, 0x1 ;  /* 0x0000000108081836 */ /* 0x000fe20000000000 */
[----:B------:R-:W-:Y:S01]  /*0380*/  @!P2 LOP3.LUT R8, RZ, R3, RZ, 0x33, !PT ;  /* 0x00000003ff08a212 */ /* 0x000fe200078e33ff */
[----:B------:R-:W-:Y:S06]  /*0390*/  BRA `(.L_x_4) ;  /* 0x0000000000107947 */ /* 0x000fec0003800000 */
.L_x_3:
[----:B------:R-:W-:-:S07]  /*03a0*/  MOV R12, 0x3c0 ;  /* 0x000003c0000c7802 */ /* 0x000fce0000000f00 */
[----:B------:R-:W-:Y:S05]  /*03b0*/  CALL.REL.NOINC `($__internal_0_$__cuda_sm20_div_u64) ;  /* 0x0000002c00147944 */ /* 0x000fea0003c00000 */
[----:B------:R-:W-:Y:S02]  /*03c0*/  IMAD.MOV.U32 R8, RZ, RZ, R10 ;  /* 0x000000ffff087224 */ /* 0x000fe400078e000a */
[----:B------:R-:W-:-:S07]  /*03d0*/  IMAD.MOV.U32 R9, RZ, RZ, R15 ;  /* 0x000000ffff097224 */ /* 0x000fce00078e000f */
.L_x_4:
[----:B------:R-:W-:Y:S05]  /*03e0*/  BSYNC.RECONVERGENT B1 ;  /* 0x0000000000017941 */ /* 0x000fea0003800200 */
.L_x_2:
[C---:B------:R-:W-:Y:S01]  /*03f0*/  ISETP.GT.U32.AND P1, PT, R4.reuse, 0x20, PT ;  /* 0x000000200400780c */ /* 0x040fe20003f24070 */
[----:B------:R-:W-:Y:S01]  /*0400*/  BSSY.RECONVERGENT B1, `(.L_x_5) ;  /* 0x0000025000017945 */ /* 0x000fe20003800200 */
[C---:B------:R-:W-:Y:S02]  /*0410*/  ISETP.GE.U32.AND P0, PT, R4.reuse, 0x20, PT ;  /* 0x000000200400780c */ /* 0x040fe40003f06070 */
[C---:B------:R-:W-:Y:S02]  /*0420*/  ISETP.GT.U32.AND.EX P1, PT, R5.reuse, RZ, PT, P1 ;  /* 0x000000ff0500720c */ /* 0x040fe40003f24110 */
[----:B------:R-:W-:Y:S02]  /*0430*/  ISETP.GE.U32.AND.EX P0, PT, R5, RZ, PT, P0 ;  /* 0x000000ff0500720c */ /* 0x000fe40003f06100 */
[----:B------:R-:W-:Y:S02]  /*0440*/  SEL R6, R4, 0x20, P1 ;  /* 0x0000002004067807 */ /* 0x000fe40000800000 */
[----:B------:R-:W-:-:S02]  /*0450*/  SEL R11, RZ, 0x1, P0 ;  /* 0x00000001ff0b7807 */ /* 0x000fc40000000000 */
[----:B------:R-:W-:Y:S02]  /*0460*/  SEL R10, R5, RZ, P1 ;  /* 0x000000ff050a7207 */ /* 0x000fe40000800000 */
[----:B------:R-:W-:-:S04]  /*0470*/  IADD3 R14, P0, P1, R6, -R4, -R11 ;  /* 0x80000004060e7210 */ /* 0x000fc8000791e80b */
[----:B------:R-:W-:Y:S02]  /*0480*/  IADD3.X R10, PT, PT, R10, -0x1, ~R5, P0, P1 ;  /* 0xffffffff0a0a7810 */ /* 0x000fe400007e2c05 */
[----:B------:R-:W-:Y:S02]  /*0490*/  IADD3 R6, P1, PT, R8, R7, RZ ;  /* 0x0000000708067210 */ /* 0x000fe40007f3e0ff */
[----:B------:R-:W-:-:S03]  /*04a0*/  ISETP.NE.U32.AND P0, PT, R10, RZ, PT ;  /* 0x000000ff0a00720c */ /* 0x000fc60003f05070 */
[----:B------:R-:W-:-:S10]  /*04b0*/  IMAD.X R7, RZ, RZ, R9, P1 ;  /* 0x000000ffff077224 */ /* 0x000fd400008e0609 */
[----:B------:R-:W-:Y:S05]  /*04c0*/  @P0 BRA `(.L_x_6) ;  /* 0x0000000000500947 */ /* 0x000fea0003800000 */
[----:B------:R-:W1:Y:S01]  /*04d0*/  I2F.U32.RP R10, R3 ;  /* 0x00000003000a7306 */ /* 0x000e620000209000 */
[----:B------:R-:W-:Y:S01]  /*04e0*/  IMAD.MOV R13, RZ, RZ, -R3 ;  /* 0x000000ffff0d7224 */ /* 0x000fe200078e0a03 */
[----:B------:R-:W-:Y:S01]  /*04f0*/  ISETP.NE.U32.AND P2, PT, R3, RZ, PT ;  /* 0x000000ff0300720c */ /* 0x000fe20003f45070 */
[----:B------:R-:W-:-:S05]  /*0500*/  IMAD.MOV.U32 R8, RZ, RZ, RZ ;  /* 0x000000ffff087224 */ /* 0x000fca00078e00ff */
[----:B-1----:R-:W1:Y:S02]  /*0510*/  MUFU.RCP R10, R10 ;  /* 0x0000000a000a7308 */ /* 0x002e640000001000 */
[----:B-1----:R-:W-:-:S06]  /*0520*/  VIADD R9, R10, 0xffffffe ;  /* 0x0ffffffe0a097836 */ /* 0x002fcc0000000000 */
[----:B------:R-:W1:Y:S02]  /*0530*/  F2I.FTZ.U32.TRUNC.NTZ R9, R9 ;  /* 0x0000000900097305 */ /* 0x000e64000021f000 */
[----:B-1----:R-:W-:-:S04]  /*0540*/  IMAD R13, R13, R9, RZ ;  /* 0x000000090d0d7224 */ /* 0x002fc800078e02ff */
        /* <DEDUP_REMOVED lines=12> */
.L_x_6:
[----:B------:R-:W-:-:S07]  /*0610*/  MOV R12, 0x630 ;  /* 0x00000630000c7802 */ /* 0x000fce0000000f00 */
[----:B------:R-:W-:Y:S05]  /*0620*/  CALL.REL.NOINC `($__internal_0_$__cuda_sm20_div_u64) ;  /* 0x0000002800787944 */ /* 0x000fea0003c00000 */
[----:B------:R-:W-:Y:S02]  /*0630*/  IMAD.MOV.U32 R12, RZ, RZ, R10 ;  /* 0x000000ffff0c7224 */ /* 0x000fe400078e000a */
[----:B------:R-:W-:-:S07]  /*0640*/  IMAD.MOV.U32 R13, RZ, RZ, R15 ;  /* 0x000000ffff0d7224 */ /* 0x000fce00078e000f */
.L_x_7:
[----:B------:R-:W-:Y:S05]  /*0650*/  BSYNC.RECONVERGENT B1 ;  /* 0x0000000000017941 */ /* 0x000fea0003800200 */
.L_x_5:
[----:B------:R-:W1:Y:S01]  /*0660*/  S2R R14, SR_CgaCtaId ;  /* 0x00000000000e7919 */ /* 0x000e620000008800 */
[----:B------:R-:W2:Y:S01]  /*0670*/  LDCU UR6, c[0x0][0x3b4] ;  /* 0x00007680ff0677ac */ /* 0x000ea20008000800 */
[----:B------:R-:W3:Y:S01]  /*0680*/  LDC R25, c[0x0][0x3bc] ;  /* 0x0000ef00ff197b82 */ /* 0x000ee20000000800 */
[----:B------:R-:W-:Y:S01]  /*0690*/  IADD3 R8, P0, PT, R12, R11, RZ ;  /* 0x0000000b0c087210 */ /* 0x000fe20007f1e0ff */
[----:B------:R-:W-:Y:S01]  /*06a0*/  IMAD.MOV.U32 R22, RZ, RZ, R34 ;  /* 0x000000ffff167224 */ /* 0x000fe200078e0022 */
[----:B------:R-:W-:Y:S02]  /*06b0*/  MOV R11, 0x400 ;  /* 0x00000400000b7802 */ /* 0x000fe40000000f00 */
[C---:B------:R-:W-:Y:S01]  /*06c0*/  IADD3 R9, P1, PT, R3.reuse, R4, RZ ;  /* 0x0000000403097210 */ /* 0x040fe20007f3e0ff */
[----:B------:R-:W-:Y:S01]  /*06d0*/  IMAD.X R10, RZ, RZ, R13, P0 ;  /* 0x000000ffff0a7224 */ /* 0x000fe200000e060d */
[----:B------:R-:W-:Y:S02]  /*06e0*/  LOP3.LUT R15, R6, 0x3, RZ, 0xc0, !PT ;  /* 0x00000003060f7812 */ /* 0x000fe400078ec0ff */
[----:B------:R-:W-:-:S02]  /*06f0*/  IADD3 R12, P0, PT, R3, R9, RZ ;  /* 0x00000009030c7210 */ /* 0x000fc40007f1e0ff */
[----:B------:R-:W-:Y:S01]  /*0700*/  LOP3.LUT R23, R8, 0x3, RZ, 0xc0, !PT ;  /* 0x0000000308177812 */ /* 0x000fe200078ec0ff */
[----:B--2---:R-:W-:-:S06]  /*0710*/  UIMAD UR6, UR4, UR6, URZ ;  /* 0x00000006040672a4 */ /* 0x004fcc000f8e02ff */
[----:B---3--:R-:W-:-:S05]  /*0720*/  IMAD R25, R25, UR6, RZ ;  /* 0x0000000619197c24 */ /* 0x008fca000f8e02ff */
[C---:B------:R-:W-:Y:S02]  /*0730*/  IADD3 R13, P2, PT, R25.reuse, UR5, RZ ;  /* 0x00000005190d7c10 */ /* 0x040fe4000ff5e0ff */
[----:B-1----:R-:W-:Y:S01]  /*0740*/  LEA R11, R14, R11, 0x18 ;  /* 0x0000000b0e0b7211 */ /* 0x002fe200078ec0ff */
[----:B------:R-:W-:Y:S01]  /*0750*/  IMAD.X R14, RZ, RZ, R5, P1 ;  /* 0x000000ffff0e7224 */ /* 0x000fe200008e0605 */
[----:B------:R-:W-:-:S03]  /*0760*/  LEA.HI.X.SX32 R25, R25, RZ, 0x1, P2 ;  /* 0x000000ff19197211 */ /* 0x000fc600010f0eff */
[----:B------:R-:W-:-:S07]  /*0770*/  IMAD.X R24, RZ, RZ, R14, P0 ;  /* 0x000000ffff187224 */ /* 0x000fce00000e060e */
.L_x_46:
[----:B-1----:R-:W1:Y:S01]  /*0780*/  S2R R20, SR_SWINHI ;  /* 0x0000000000147919 */ /* 0x002e620000002f00 */
[----:B--2---:R-:W2:Y:S01]  /*0790*/  LDCU UR8, c[0x0][0x3bc] ;  /* 0x00007780ff0877ac */ /* 0x004ea20008000800 */
[C---:B------:R-:W-:Y:S01]  /*07a0*/  IMAD.SHL.U32 R28, R22.reuse, 0x20, RZ ;  /* 0x00000020161c7824 */ /* 0x040fe200078e00ff */
[----:B------:R-:W-:Y:S01]  /*07b0*/  BSSY.RECONVERGENT B1, `(.L_x_8) ;  /* 0x000016d000017945 */ /* 0x000fe20003800200 */
[----:B---3--:R-:W3:Y:S01]  /*07c0*/  LDCU.64 UR6, c[0x0][0x380] ;  /* 0x00007000ff0677ac */ /* 0x008ee20008000a00 */
[----:B--2---:R-:W-:Y:S02]  /*07d0*/  IMAD R18, R22, UR8, RZ ;  /* 0x0000000816127c24 */ /* 0x004fe4000f8e02ff */
[----:B------:R-:W-:-:S03]  /*07e0*/  IMAD.IADD R22, R0, 0x1, R22 ;  /* 0x0000000100167824 */ /* 0x000fc600078e0216 */
[----:B------:R-:W-:-:S04]  /*07f0*/  IADD3 R27, P3, PT, R18, R13, RZ ;  /* 0x0000000d121b7210 */ /* 0x000fc80007f7e0ff */
[C---:B---3--:R-:W-:Y:S01]  /*0800*/  LEA R26, P0, R27.reuse, UR6, 0x1 ;  /* 0x000000061b1a7c11 */ /* 0x048fe2000f8008ff */
[----:B------:R-:W2:Y:S01]  /*0810*/  LDCU UR6, c[0x0][0x3b4] ;  /* 0x00007680ff0677ac */ /* 0x000ea20008000800 */
[----:B------:R-:W-:Y:S02]  /*0820*/  LEA.HI.X.SX32 R18, R18, R25, 0x1, P3 ;  /* 0x0000001912127211 */ /* 0x000fe400018f0eff */
[----:B------:R-:W-:Y:S02]  /*0830*/  MOV R16, R11 ;  /* 0x0000000b00107202 */ /* 0x000fe40000000f00 */
[----:B-1----:R-:W-:Y:S02]  /*0840*/  MOV R17, R20 ;  /* 0x0000001400117202 */ /* 0x002fe40000000f00 */
[----:B------:R-:W-:Y:S01]  /*0850*/  SHF.L.U64.HI R27, R27, 0x1, R18 ;  /* 0x000000011b1b7819 */ /* 0x000fe20000010212 */
[----:B------:R-:W-:-:S03]  /*0860*/  IMAD.IADD R17, R28, 0x1, R16 ;  /* 0x000000011c117824 */ /* 0x000fc600078e0210 */
[----:B------:R-:W-:Y:S01]  /*0870*/  IADD3.X R27, PT, PT, R27, UR7, RZ, P0, !PT ;  /* 0x000000071b1b7c10 */ /* 0x000fe200087fe4ff */
[----:B------:R-:W-:Y:S01]  /*0880*/  IMAD.IADD R28, R11, 0x1, R28 ;  /* 0x000000010b1c7824 */ /* 0x000fe200078e021c */
[----:B------:R-:W-:-:S04]  /*0890*/  LOP3.LUT R17, R26, R17, RZ, 0x3c, !PT ;  /* 0x000000111a117212 */ /* 0x000fc800078e3cff */
[C---:B------:R-:W-:Y:S02]  /*08a0*/  LOP3.LUT R16, R17.reuse, 0x8, RZ, 0xc0, !PT ;  /* 0x0000000811107812 */ /* 0x040fe400078ec0ff */
[----:B------:R-:W-:Y:S02]  /*08b0*/  R2P PR, R17, 0x6 ;  /* 0x0000000611007804 */ /* 0x000fe40000000000 */
[----:B------:R-:W-:-:S04]  /*08c0*/  LOP3.LUT R16, R16, 0xe, RZ, 0x3c, !PT ;  /* 0x0000000e10107812 */ /* 0x000fc800078e3cff */
[----:B------:R-:W-:-:S04]  /*08d0*/  SHF.R.U32.HI R16, RZ, 0x1, R16 ;  /* 0x00000001ff107819 */ /* 0x000fc80000011610 */
[----:B------:R-:W-:-:S04]  /*08e0*/  SEL R16, R16, 0x1, !P2 ;  /* 0x0000000110107807 */ /* 0x000fc80005000000 */
[----:B------:R-:W-:Y:S02]  /*08f0*/  SEL R17, R16, RZ, !P1 ;  /* 0x000000ff10117207 */ /* 0x000fe40004800000 */
[----:B--2---:R-:W-:Y:S02]  /*0900*/  ISETP.GE.AND P1, PT, R22, UR6, PT ;  /* 0x0000000616007c0c */ /* 0x004fe4000bf26270 */
[----:B------:R-:W-:-:S13]  /*0910*/  ISETP.GT.AND P2, PT, R17, 0x2, PT ;  /* 0x000000021100780c */ /* 0x000fda0003f44270 */
[----:B------:R-:W-:Y:S05]  /*0920*/  @P2 BRA `(.L_x_9) ;  /* 0x0000000800382947 */ /* 0x000fea0003800000 */
[----:B------:R-:W-:-:S05]  /*0930*/  VIMNMX.U32 R16, PT, PT, R17, 0x2, PT ;  /* 0x0000000211107848 */ /* 0x000fca0003fe0000 */
[----:B------:R-:W-:-:S04]  /*0940*/  IMAD.SHL.U32 R18, R16, 0x4, RZ ;  /* 0x0000000410127824 */ /* 0x000fc800078e00ff */
[----:B------:R-:W1:Y:S02]  /*0950*/  LDC R16, c[0x2][R18] ;  /* 0x0080000012107b82 */ /* 0x000e640000000800 */
[----:B-1----:R-:W-:-:S04]  /*0960*/  SHF.R.S32.HI R17, RZ, 0x1f, R16 ;  /* 0x0000001fff117819 */ /* 0x002fc80000011410 */
.L_x_61:
[----:B------:R-:W-:Y:S05]  /*0970*/  BRX R16 -0x980                                                                                  (*"BRANCH_TARGETS .L_x_62,.L_x_63,.L_x_64"*) ;  /* 0xfffffff410a07949 */ /* 0x000fea000383ffff */
.L_x_63:
[----:B------:R-:W-:Y:S01]  /*0980*/  IMAD.MOV R21, RZ, RZ, -R26 ;  /* 0x000000ffff157224 */ /* 0x000fe200078e0a1a */
[----:B------:R-:W-:Y:S04]  /*0990*/  BSSY.RECONVERGENT B2, `(.L_x_10) ;  /* 0x0000017000027945 */ /* 0x000fe80003800200 */
[----:B------:R-:W-:-:S04]  /*09a0*/  LOP3.LUT R21, R21, 0x3, RZ, 0xc0, !PT ;  /* 0x0000000315157812 */ /* 0x000fc800078ec0ff */
[----:B------:R-:W-:Y:S02]  /*09b0*/  ISETP.GE.U32.AND P3, PT, R2, R21, PT ;  /* 0x000000150200720c */ /* 0x000fe40003f66070 */
[----:B------:R-:W-:-:S04]  /*09c0*/  IADD3 R18, PT, PT, -R21, 0x20, RZ ;  /* 0x0000002015127810 */ /* 0x000fc80007ffe1ff */
[C---:B------:R-:W-:Y:S02]  /*09d0*/  SHF.R.U64 R29, R18.reuse, 0x2, RZ ;  /* 0x00000002121d7819 */ /* 0x040fe400000012ff */
[----:B------:R-:W-:Y:S02]  /*09e0*/  LOP3.LUT R19, R18, 0x3, RZ, 0xc0, !PT ;  /* 0x0000000312137812 */ /* 0x000fe400078ec0ff */
[-C--:B------:R-:W-:Y:S02]  /*09f0*/  ISETP.GT.U32.AND P0, PT, R29, R2.reuse, PT ;  /* 0x000000021d00720c */ /* 0x080fe40003f04070 */
[----:B------:R-:W-:Y:S02]  /*0a00*/  ISETP.GT.U32.AND P2, PT, R19, R2, PT ;  /* 0x000000021300720c */ /* 0x000fe40003f44070 */
[----:B------:R-:W-:Y:S02]  /*0a10*/  ISETP.GT.U32.AND.EX P0, PT, RZ, RZ, PT, P0 ;  /* 0x000000ffff00720c */ /* 0x000fe40003f04100 */
[----:B------:R-:W-:Y:S01]  /*0a20*/  ISETP.GT.U32.AND.EX P2, PT, RZ, RZ, PT, P2 ;  /* 0x000000ffff00720c */ /* 0x000fe20003f44120 */
[----:B------:R-:W-:-:S12]  /*0a30*/  @P3 BRA `(.L_x_11) ;  /* 0x0000000000303947 */ /* 0x000fd80003800000 */
[----:B------:R-:W-:Y:S02]  /*0a40*/  IMAD.MOV.U32 R20, RZ, RZ, R2 ;  /* 0x000000ffff147224 */ /* 0x000fe400078e0002 */
[----:B------:R-:W-:-:S07]  /*0a50*/  IMAD.MOV.U32 R30, RZ, RZ, RZ ;  /* 0x000000ffff1e7224 */ /* 0x000fce00078e00ff */
.L_x_12:
[----:B-1----:R-:W-:-:S05]  /*0a60*/  IADD3 R16, P3, PT, R20, R26, RZ ;  /* 0x0000001a14107210 */ /* 0x002fca0007f7e0ff */
[----:B------:R-:W-:-:S05]  /*0a70*/  IMAD.X R17, R30, 0x1, R27, P3 ;  /* 0x000000011e117824 */ /* 0x000fca00018e061b */
[----:B------:R-:W2:Y:S01]  /*0a80*/  LDG.E.U8 R16, desc[UR12][R16.64] ;  /* 0x0000000c10107981 */ /* 0x000ea2000c1e1100 */
[----:B------:R-:W-:Y:S01]  /*0a90*/  IMAD.IADD R31, R28, 0x1, R20 ;  /* 0x000000011c1f7824 */ /* 0x000fe200078e0214 */
[----:B------:R-:W-:-:S05]  /*0aa0*/  IADD3 R20, P3, PT, R3, R20, RZ ;  /* 0x0000001403147210 */ /* 0x000fca0007f7e0ff */
[----:B------:R-:W-:Y:S01]  /*0ab0*/  IMAD.X R30, RZ, RZ, R30, P3 ;  /* 0x000000ffff1e7224 */ /* 0x000fe200018e061e */
[----:B------:R-:W-:-:S04]  /*0ac0*/  ISETP.GE.U32.AND P3, PT, R20, R21, PT ;  /* 0x000000151400720c */ /* 0x000fc80003f66070 */
[----:B------:R-:W-:Y:S01]  /*0ad0*/  ISETP.GE.U32.AND.EX P3, PT, R30, RZ, PT, P3 ;  /* 0x000000ff1e00720c */ /* 0x000fe20003f66130 */
[----:B--2---:R1:W-:-:S12]  /*0ae0*/  STS.U8 [R31], R16 ;  /* 0x000000101f007388 */ /* 0x0043d80000000000 */
[----:B------:R-:W-:Y:S05]  /*0af0*/  @!P3 BRA `(.L_x_12) ;  /* 0xfffffffc00d8b947 */ /* 0x000fea000383ffff */
.L_x_11:
[----:B------:R-:W-:Y:S05]  /*0b00*/  BSYNC.RECONVERGENT B2 ;  /* 0x0000000000027941 */ /* 0x000fea0003800200 */
.L_x_10:
[----:B------:R-:W-:Y:S01]  /*0b10*/  BSSY.RECONVERGENT B2, `(.L_x_13) ;  /* 0x0000013000027945 */ /* 0x000fe20003800200 */
[----:B------:R-:W-:-:S03]  /*0b20*/  IMAD.IADD R28, R28, 0x1, R21 ;  /* 0x000000011c1c7824 */ /* 0x000fc600078e0215 */
[----:B------:R-:W-:Y:S05]  /*0b30*/  @!P0 BRA `(.L_x_14) ;  /* 0x0000000000408947 */ /* 0x000fea0003800000 */
[----:B------:R-:W-:Y:S01]  /*0b40*/  IADD3 R35, P0, PT, R21, R26, RZ ;  /* 0x0000001a15237210 */ /* 0x000fe20007f1e0ff */
[----:B------:R-:W-:Y:S02]  /*0b50*/  IMAD.MOV.U32 R20, RZ, RZ, R2 ;  /* 0x000000ffff147224 */ /* 0x000fe400078e0002 */
[----:B------:R-:W-:Y:S02]  /*0b60*/  IMAD.MOV.U32 R33, RZ, RZ, RZ ;  /* 0x000000ffff217224 */ /* 0x000fe400078e00ff */
[----:B------:R-:W-:-:S08]  /*0b70*/  IMAD.X R30, RZ, RZ, R27, P0 ;  /* 0x000000ffff1e7224 */ /* 0x000fd000000e061b */
.L_x_15:
[C---:B-1----:R-:W-:Y:S01]  /*0b80*/  LEA R16, P0, R20.reuse, R35, 0x2 ;  /* 0x0000002314107211 */ /* 0x042fe200078010ff */
[----:B------:R-:W-:-:S03]  /*0b90*/  IMAD R31, R20, 0x4, R28 ;  /* 0x00000004141f7824 */ /* 0x000fc600078e021c */
[----:B------:R-:W-:Y:S02]  /*0ba0*/  LEA.HI.X R17, R20, R30, R33, 0x2, P0 ;  /* 0x0000001e14117211 */ /* 0x000fe400000f1421 */
[----:B------:R-:W-:-:S03]  /*0bb0*/  IADD3 R20, P0, PT, R3, R20, RZ ;  /* 0x0000001403147210 */ /* 0x000fc60007f1e0ff */
[----:B------:R-:W-:Y:S01]  /*0bc0*/  @!PT LDS RZ, [RZ] ;  /* 0x00000000fffff984 */ /* 0x000fe20000000800 */
[----:B------:R-:W-:Y:S01]  /*0bd0*/  @!PT LDS RZ, [RZ] ;  /* 0x00000000fffff984 */ /* 0x000fe20000000800 */
[----:B------:R-:W-:Y:S01]  /*0be0*/  @!PT LDS RZ, [RZ] ;  /* 0x00000000fffff984 */ /* 0x000fe20000000800 */
[----:B------:R2:W-:Y:S02]  /*0bf0*/  LDGSTS.E [R31], desc[UR12][R16.64] ;  /* 0x00000000101f7fae */ /* 0x0005e4000b9a100c */
[----:B------:R-:W-:Y:S01]  /*0c00*/  IMAD.X R33, RZ, RZ, R33, P0 ;  /* 0x000000ffff217224 */ /* 0x000fe200000e0621 */
[----:B------:R-:W-:-:S04]  /*0c10*/  ISETP.GE.U32.AND P0, PT, R20, R29, PT ;  /* 0x0000001d1400720c */ /* 0x000fc80003f06070 */
[----:B------:R-:W-:-:S13]  /*0c20*/  ISETP.GE.U32.AND.EX P0, PT, R33, RZ, PT, P0 ;  /* 0x000000ff2100720c */ /* 0x000fda0003f06100 */
[----:B--2---:R-:W-:Y:S05]  /*0c30*/  @!P0 BRA `(.L_x_15) ;  /* 0xfffffffc00d08947 */ /* 0x004fea000383ffff */
.L_x_14:
[----:B------:R-:W-:Y:S05]  /*0c40*/  BSYNC.RECONVERGENT B2 ;  /* 0x0000000000027941 */ /* 0x000fea0003800200 */
.L_x_13:
[----:B------:R-:W-:Y:S04]  /*0c50*/  BSSY.RECONVERGENT B2, `(.L_x_16) ;  /* 0x0000010000027945 */ /* 0x000fe80003800200 */
[----:B------:R-:W-:Y:S05]  /*0c60*/  @!P2 BRA `(.L_x_17) ;  /* 0x000000000038a947 */ /* 0x000fea0003800000 */
[----:B------:R-:W-:Y:S01]  /*0c70*/  LOP3.LUT R29, R18, 0x3c, RZ, 0xc0, !PT ;  /* 0x0000003c121d7812 */ /* 0x000fe200078ec0ff */
[----:B------:R-:W-:Y:S02]  /*0c80*/  IMAD.MOV.U32 R18, RZ, RZ, R2 ;  /* 0x000000ffff127224 */ /* 0x000fe400078e0002 */
[----:B------:R-:W-:Y:S01]  /*0c90*/  IMAD.MOV.U32 R20, RZ, RZ, RZ ;  /* 0x000000ffff147224 */ /* 0x000fe200078e00ff */
[----:B-1----:R-:W-:-:S07]  /*0ca0*/  LOP3.LUT R31, R29, R21, RZ, 0xfc, !PT ;  /* 0x000000151d1f7212 */ /* 0x002fce00078efcff */
.L_x_18:
[----:B--2---:R-:W-:-:S04]  /*0cb0*/  IADD3 R16, P0, P2, R26, R18, R31 ;  /* 0x000000121a107210 */ /* 0x004fc80007a1e01f */
[----:B------:R-:W-:-:S05]  /*0cc0*/  IADD3.X R17, PT, PT, R27, R20, RZ, P0, P2 ;  /* 0x000000141b117210 */ /* 0x000fca00007e44ff */
[----:B------:R-:W2:Y:S01]  /*0cd0*/  LDG.E.U8 R16, desc[UR12][R16.64] ;  /* 0x0000000c10107981 */ /* 0x000ea2000c1e1100 */
[-C--:B------:R-:W-:Y:S02]  /*0ce0*/  IADD3 R21, PT, PT, R28, R18.reuse, R29 ;  /* 0x000000121c157210 */ /* 0x080fe40007ffe01d */
[----:B------:R-:W-:-:S05]  /*0cf0*/  IADD3 R18, P0, PT, R3, R18, RZ ;  /* 0x0000001203127210 */ /* 0x000fca0007f1e0ff */
[----:B------:R-:W-:Y:S01]  /*0d00*/  IMAD.X R20, RZ, RZ, R20, P0 ;  /* 0x000000ffff147224 */ /* 0x000fe200000e0614 */
[----:B------:R-:W-:-:S04]  /*0d10*/  ISETP.GE.U32.AND P0, PT, R18, R19, PT ;  /* 0x000000131200720c */ /* 0x000fc80003f06070 */
[----:B------:R-:W-:Y:S01]  /*0d20*/  ISETP.GE.U32.AND.EX P0, PT, R20, RZ, PT, P0 ;  /* 0x000000ff1400720c */ /* 0x000fe20003f06100 */
[----:B--2---:R2:W-:-:S12]  /*0d30*/  STS.U8 [R21], R16 ;  /* 0x0000001015007388 */ /* 0x0045d80000000000 */
[----:B------:R-:W-:Y:S05]  /*0d40*/  @!P0 BRA `(.L_x_18) ;  /* 0xfffffffc00d88947 */ /* 0x000fea000383ffff */
.L_x_17:
[----:B------:R-:W-:Y:S05]  /*0d50*/  BSYNC.RECONVERGENT B2 ;  /* 0x0000000000027941 */ /* 0x000fea0003800200 */
.L_x_16:
[----:B------:R-:W-:Y:S05]  /*0d60*/  BRA `(.L_x_19) ;  /* 0x0000001000447947 */ /* 0x000fea0003800000 */
.L_x_62:
[----:B------:R-:W-:Y:S01]  /*0d70*/  ISETP.GT.U32.AND P0, PT, R2, 0xf, PT ;  /* 0x0000000f0200780c */ /* 0x000fe20003f04070 */
[----:B------:R-:W-:-:S12]  /*0d80*/  BSSY.RECONVERGENT B2, `(.L_x_20) ;  /* 0x0000047000027945 */ /* 0x000fd80003800200 */
[----:B------:R-:W-:Y:S05]  /*0d90*/  @P0 BRA `(.L_x_21) ;  /* 0x0000000400140947 */ /* 0x000fea0003800000 */
[----:B------:R-:W-:Y:S01]  /*0da0*/  ISETP.NE.U32.AND P2, PT, R15, 0x3, PT ;  /* 0x000000030f00780c */ /* 0x000fe20003f45070 */
[----:B------:R-:W-:Y:S01]  /*0db0*/  BSSY.RECONVERGENT B3, `(.L_x_22) ;  /* 0x0000023000037945 */ /* 0x000fe20003800200 */
[----:B------:R-:W-:Y:S01]  /*0dc0*/  ISETP.GE.U32.AND P0, PT, R6, 0x3, PT ;  /* 0x000000030600780c */ /* 0x000fe20003f06070 */
[----:B------:R-:W-:Y:S01]  /*0dd0*/  IMAD.MOV.U32 R21, RZ, RZ, R2 ;  /* 0x000000ffff157224 */ /* 0x000fe200078e0002 */
[----:B------:R-:W-:Y:S01]  /*0de0*/  ISETP.NE.AND.EX P2, PT, RZ, RZ, PT, P2 ;  /* 0x000000ffff00720c */ /* 0x000fe20003f45320 */
[----:B------:R-:W-:Y:S01]  /*0df0*/  IMAD.MOV.U32 R20, RZ, RZ, RZ ;  /* 0x000000ffff147224 */ /* 0x000fe200078e00ff */
[----:B------:R-:W-:-:S11]  /*0e00*/  ISETP.GE.U32.AND.EX P0, PT, R7, RZ, PT, P0 ;  /* 0x000000ff0700720c */ /* 0x000fd60003f06100 */
[----:B------:R-:W-:Y:S05]  /*0e10*/  @!P2 BRA `(.L_x_23) ;  /* 0x000000000070a947 */ /* 0x000fea0003800000 */
[----:B------:R-:W-:-:S04]  /*0e20*/  LEA R16, P2, R2, R26, 0x1 ;  /* 0x0000001a02107211 */ /* 0x000fc800078408ff */
[----:B------:R-:W-:-:S05]  /*0e30*/  LEA.HI.X R17, R2, R27, RZ, 0x1, P2 ;  /* 0x0000001b02117211 */ /* 0x000fca00010f0cff */
[----:B------:R-:W2:Y:S01]  /*0e40*/  LDG.E.U16 R18, desc[UR12][R16.64] ;  /* 0x0000000c10127981 */ /* 0x000ea2000c1e1500 */
[----:B------:R-:W-:Y:S01]  /*0e50*/  IMAD R19, R2, 0x2, R28 ;  /* 0x0000000202137824 */ /* 0x000fe200078e021c */
[----:B------:R-:W-:Y:S01]  /*0e60*/  ISETP.NE.U32.AND P2, PT, R15, RZ, PT ;  /* 0x000000ff0f00720c */ /* 0x000fe20003f45070 */
[----:B------:R-:W-:Y:S02]  /*0e70*/  IMAD.MOV.U32 R21, RZ, RZ, R4 ;  /* 0x000000ffff157224 */ /* 0x000fe400078e0004 */
[----:B------:R-:W-:Y:S01]  /*0e80*/  IMAD.MOV.U32 R20, RZ, RZ, R5 ;  /* 0x000000ffff147224 */ /* 0x000fe200078e0005 */
[----:B------:R-:W-:Y:S01]  /*0e90*/  ISETP.NE.AND.EX P2, PT, RZ, RZ, PT, P2 ;  /* 0x000000ffff00720c */ /* 0x000fe20003f45320 */
[----:B--2---:R1:W-:-:S12]  /*0ea0*/  STS.U16 [R19], R18 ;  /* 0x0000001213007388 */ /* 0x0043d80000000400 */
[----:B------:R-:W-:Y:S05]  /*0eb0*/  @!P2 BRA `(.L_x_23) ;  /* 0x000000000048a947 */ /* 0x000fea0003800000 */
[----:B------:R-:W-:Y:S01]  /*0ec0*/  ISETP.NE.U32.AND P2, PT, R15, 0x1, PT ;  /* 0x000000010f00780c */ /* 0x000fe20003f45070 */
[----:B------:R-:W-:Y:S01]  /*0ed0*/  IMAD.SHL.U32 R21, R3, 0x2, RZ ;  /* 0x0000000203157824 */ /* 0x000fe200078e00ff */
[----:B------:R-:W-:Y:S02]  /*0ee0*/  SHF.R.U32.HI R29, RZ, 0x1f, R3 ;  /* 0x0000001fff1d7819 */ /* 0x000fe40000011603 */
[----:B------:R-:W-:Y:S02]  /*0ef0*/  ISETP.NE.AND.EX P2, PT, RZ, RZ, PT, P2 ;  /* 0x000000ffff00720c */ /* 0x000fe40003f45320 */
[----:B-1----:R-:W-:-:S05]  /*0f00*/  IADD3 R18, P3, PT, R21, R16, RZ ;  /* 0x0000001015127210 */ /* 0x002fca0007f7e0ff */
[----:B------:R-:W-:-:S06]  /*0f10*/  IMAD.X R19, R29, 0x1, R17, P3 ;  /* 0x000000011d137824 */ /* 0x000fcc00018e0611 */
[----:B------:R-:W-:Y:S02]  /*0f20*/  @P2 IADD3 R16, P3, PT, R21, R18, RZ ;  /* 0x0000001215102210 */ /* 0x000fe40007f7e0ff */
[----:B------:R-:W2:Y:S03]  /*0f30*/  LDG.E.U16 R18, desc[UR12][R18.64] ;  /* 0x0000000c12127981 */ /* 0x000ea6000c1e1500 */
[----:B------:R-:W-:-:S05]  /*0f40*/  @P2 IMAD.X R17, R29, 0x1, R19, P3 ;  /* 0x000000011d112824 */ /* 0x000fca00018e0613 */
[----:B------:R-:W3:Y:S01]  /*0f50*/  @P2 LDG.E.U16 R16, desc[UR12][R16.64] ;  /* 0x0000000c10102981 */ /* 0x000ee2000c1e1500 */
[--C-:B------:R-:W-:Y:S02]  /*0f60*/  IMAD R29, R4, 0x2, R28.reuse ;  /* 0x00000002041d7824 */ /* 0x100fe400078e021c */
[----:B------:R-:W-:Y:S02]  /*0f70*/  @P2 IMAD R31, R9, 0x2, R28 ;  /* 0x00000002091f2824 */ /* 0x000fe400078e021c */
[----:B------:R-:W-:Y:S02]  /*0f80*/  IMAD.MOV.U32 R21, RZ, RZ, R9 ;  /* 0x000000ffff157224 */ /* 0x000fe400078e0009 */
[----:B------:R-:W-:Y:S02]  /*0f90*/  IMAD.MOV.U32 R20, RZ, RZ, R14 ;  /* 0x000000ffff147224 */ /* 0x000fe400078e000e */
[----:B------:R-:W-:Y:S02]  /*0fa0*/  @P2 IMAD.MOV.U32 R21, RZ, RZ, R12 ;  /* 0x000000ffff152224 */ /* 0x000fe400078e000c */
[----:B------:R-:W-:Y:S01]  /*0fb0*/  @P2 IMAD.MOV.U32 R20, RZ, RZ, R24 ;  /* 0x000000ffff142224 */ /* 0x000fe200078e0018 */
[----:B--2---:R2:W-:Y:S04]  /*0fc0*/  STS.U16 [R29], R18 ;  /* 0x000000121d007388 */ /* 0x0045e80000000400 */
[----:B---3--:R2:W-:Y:S02]  /*0fd0*/  @P2 STS.U16 [R31], R16 ;  /* 0x000000101f002388 */ /* 0x0085e40000000400 */
.L_x_23:
[----:B------:R-:W-:Y:S05]  /*0fe0*/  BSYNC.RECONVERGENT B3 ;  /* 0x0000000000037941 */ /* 0x000fea0003800200 */
.L_x_22:
[----:B------:R-:W-:Y:S05]  /*0ff0*/  @!P0 BRA `(.L_x_21) ;  /* 0x00000000007c8947 */ /* 0x000fea0003800000 */
[----:B--2---:R-:W-:Y:S01]  /*1000*/  IMAD.SHL.U32 R31, R3, 0x2, RZ ;  /* 0x00000002031f7824 */ /* 0x004fe200078e00ff */
[----:B------:R-:W-:-:S07]  /*1010*/  SHF.R.U32.HI R29, RZ, 0x1f, R3 ;  /* 0x0000001fff1d7819 */ /* 0x000fce0000011603 */
.L_x_24:
[----:B-1----:R-:W-:-:S04]  /*1020*/  LEA R18, P0, R21, R26, 0x1 ;  /* 0x0000001a15127211 */ /* 0x002fc800078008ff */
[----:B------:R-:W-:Y:S02]  /*1030*/  LEA.HI.X R19, R21, R27, R20, 0x1, P0 ;  /* 0x0000001b15137211 */ /* 0x000fe400000f0c14 */
[----:B------:R-:W-:-:S03]  /*1040*/  IADD3 R16, P0, PT, R31, R18, RZ ;  /* 0x000000121f107210 */ /* 0x000fc60007f1e0ff */
[----:B------:R1:W2:Y:S02]  /*1050*/  LDG.E.U16 R32, desc[UR12][R18.64] ;  /* 0x0000000c12207981 */ /* 0x0002a4000c1e1500 */
[----:B------:R-:W-:-:S05]  /*1060*/  IMAD.X R17, R29, 0x1, R19, P0 ;  /* 0x000000011d117824 */ /* 0x000fca00000e0613 */
[----:B------:R3:W4:Y:S01]  /*1070*/  LDG.E.U16 R30, desc[UR12][R16.64] ;  /* 0x0000000c101e7981 */ /* 0x000722000c1e1500 */
[----:B-1----:R-:W-:-:S05]  /*1080*/  IADD3 R18, P0, PT, R31, R16, RZ ;  /* 0x000000101f127210 */ /* 0x002fca0007f1e0ff */
[----:B------:R-:W-:Y:S01]  /*1090*/  IMAD.X R19, R29, 0x1, R17, P0 ;  /* 0x000000011d137824 */ /* 0x000fe200000e0611 */
[----:B---3--:R-:W-:-:S04]  /*10a0*/  IADD3 R16, P0, PT, R31, R18, RZ ;  /* 0x000000121f107210 */ /* 0x008fc80007f1e0ff */
[----:B------:R-:W3:Y:S01]  /*10b0*/  LDG.E.U16 R33, desc[UR12][R18.64] ;  /* 0x0000000c12217981 */ /* 0x000ee2000c1e1500 */
[----:B------:R-:W-:-:S05]  /*10c0*/  IMAD.X R17, R29, 0x1, R19, P0 ;  /* 0x000000011d117824 */ /* 0x000fca00000e0613 */
[----:B------:R-:W5:Y:S01]  /*10d0*/  LDG.E.U16 R35, desc[UR12][R16.64] ;  /* 0x0000000c10237981 */ /* 0x000f62000c1e1500 */
[----:B------:R-:W-:Y:S01]  /*10e0*/  IADD3 R39, P2, PT, R3, R21, RZ ;  /* 0x0000001503277210 */ /* 0x000fe20007f5e0ff */
[----:B------:R-:W-:-:S03]  /*10f0*/  IMAD R37, R21, 0x2, R28 ;  /* 0x0000000215257824 */ /* 0x000fc600078e021c */
[----:B------:R-:W-:Y:S01]  /*1100*/  IADD3 R36, P3, PT, R3, R39, RZ ;  /* 0x0000002703247210 */ /* 0x000fe20007f7e0ff */
[----:B------:R-:W-:-:S03]  /*1110*/  IMAD R39, R39, 0x2, R28 ;  /* 0x0000000227277824 */ /* 0x000fc600078e021c */
[----:B------:R-:W-:Y:S01]  /*1120*/  IADD3 R21, P0, PT, R3, R36, RZ ;  /* 0x0000002403157210 */ /* 0x000fe20007f1e0ff */
[----:B------:R-:W-:Y:S01]  /*1130*/  IMAD R36, R36, 0x2, R28 ;  /* 0x0000000224247824 */ /* 0x000fe200078e021c */
[----:B------:R-:W-:-:S03]  /*1140*/  IADD3.X R20, PT, PT, RZ, RZ, R20, P3, P2 ;  /* 0x000000ffff147210 */ /* 0x000fc60001fe4414 */
[----:B------:R-:W-:Y:S01]  /*1150*/  IMAD R38, R21, 0x2, R28 ;  /* 0x0000000215267824 */ /* 0x000fe200078e021c */
[----:B------:R-:W-:-:S04]  /*1160*/  IADD3 R21, P2, PT, R3, R21, RZ ;  /* 0x0000001503157210 */ /* 0x000fc80007f5e0ff */
[----:B------:R-:W-:Y:S02]  /*1170*/  IADD3.X R20, PT, PT, RZ, RZ, R20, P2, P0 ;  /* 0x000000ffff147210 */ /* 0x000fe400017e0414 */
[----:B------:R-:W-:-:S04]  /*1180*/  ISETP.GE.U32.AND P0, PT, R21, 0x10, PT ;  /* 0x000000101500780c */ /* 0x000fc80003f06070 */
[----:B------:R-:W-:Y:S01]  /*1190*/  ISETP.GE.U32.AND.EX P0, PT, R20, RZ, PT, P0 ;  /* 0x000000ff1400720c */ /* 0x000fe20003f06100 */
[----:B--2---:R1:W-:Y:S04]  /*11a0*/  STS.U16 [R37], R32 ;  /* 0x0000002025007388 */ /* 0x0043e80000000400 */
[----:B----4-:R1:W-:Y:S04]  /*11b0*/  STS.U16 [R39], R30 ;  /* 0x0000001e27007388 */ /* 0x0103e80000000400 */
[----:B---3--:R1:W-:Y:S04]  /*11c0*/  STS.U16 [R36], R33 ;  /* 0x0000002124007388 */ /* 0x0083e80000000400 */
[----:B-----5:R1:W-:Y:S01]  /*11d0*/  STS.U16 [R38], R35 ;  /* 0x0000002326007388 */ /* 0x0203e20000000400 */
[----:B------:R-:W-:Y:S05]  /*11e0*/  @!P0 BRA `(.L_x_24) ;  /* 0xfffffffc008c8947 */ /* 0x000fea000383ffff */
.L_x_21:
[----:B------:R-:W-:Y:S05]  /*11f0*/  BSYNC.RECONVERGENT B2 ;  /* 0x0000000000027941 */ /* 0x000fea0003800200 */
.L_x_20:
[----:B------:R-:W-:Y:S05]  /*1200*/  BRA `(.L_x_19) ;  /* 0x0000000c001c7947 */ /* 0x000fea0003800000 */
.L_x_9:
[----:B------:R-:W-:-:S05]  /*1210*/  IMAD.MOV.U32 R16, RZ, RZ, -0x3 ;  /* 0xfffffffdff107424 */ /* 0x000fca00078e00ff */
[----:B------:R-:W-:-:S05]  /*1220*/  VIADDMNMX.U32 R16, R17, R16, 0x5, PT ;  /* 0x0000000511107446 */ /* 0x000fca0003800010 */
[----:B------:R-:W-:-:S04]  /*1230*/  IMAD.SHL.U32 R18, R16, 0x4, RZ ;  /* 0x0000000410127824 */ /* 0x000fc800078e00ff */
[----:B------:R-:W1:Y:S02]  /*1240*/  LDC R16, c[0x2][R18+0xc] ;  /* 0x0080030012107b82 */ /* 0x000e640000000800 */
[----:B-1----:R-:W-:-:S04]  /*1250*/  SHF.R.S32.HI R17, RZ, 0x1f, R16 ;  /* 0x0000001fff117819 */ /* 0x002fc80000011410 */
.L_x_65:
[----:B------:R-:W-:Y:S05]  /*1260*/  BRX R16 -0x1270                                                                                 (*"BRANCH_TARGETS .L_x_66,.L_x_64,.L_x_70"*) ;  /* 0xffffffec10647949 */ /* 0x000fea000383ffff */
.L_x_64:
        /* <DEDUP_REMOVED lines=11> */
[----:B------:R-:W-:-:S05]  /*1320*/  IADD3 R16, P2, PT, R2, R26, RZ ;  /* 0x0000001a02107210 */ /* 0x000fca0007f5e0ff */
[----:B------:R-:W-:-:S05]  /*1330*/  IMAD.X R17, RZ, RZ, R27, P2 ;  /* 0x000000ffff117224 */ /* 0x000fca00010e061b */
[----:B------:R-:W2:Y:S01]  /*1340*/  LDG.E.U8 R18, desc[UR12][R16.64] ;  /* 0x0000000c10127981 */ /* 0x000ea2000c1e1100 */
[----:B------:R-:W-:Y:S01]  /*1350*/  IMAD.IADD R19, R2, 0x1, R28 ;  /* 0x0000000102137824 */ /* 0x000fe200078e021c */
[----:B------:R-:W-:Y:S01]  /*1360*/  ISETP.NE.U32.AND P2, PT, R23, RZ, PT ;  /* 0x000000ff1700720c */ /* 0x000fe20003f45070 */
[----:B------:R-:W-:Y:S02]  /*1370*/  IMAD.MOV.U32 R29, RZ, RZ, R4 ;  /* 0x000000ffff1d7224 */ /* 0x000fe400078e0004 */
[----:B------:R-:W-:Y:S01]  /*1380*/  IMAD.MOV.U32 R30, RZ, RZ, R5 ;  /* 0x000000ffff1e7224 */ /* 0x000fe200078e0005 */
[----:B------:R-:W-:Y:S01]  /*1390*/  ISETP.NE.AND.EX P2, PT, RZ, RZ, PT, P2 ;  /* 0x000000ffff00720c */ /* 0x000fe20003f45320 */
[----:B--2---:R1:W-:-:S12]  /*13a0*/  STS.U8 [R19], R18 ;  /* 0x0000001213007388 */ /* 0x0043d80000000000 */
[----:B------:R-:W-:Y:S05]  /*13b0*/  @!P2 BRA `(.L_x_28) ;  /* 0x000000000040a947 */ /* 0x000fea0003800000 */
[----:B------:R-:W-:Y:S02]  /*13c0*/  ISETP.NE.U32.AND P2, PT, R23, 0x1, PT ;  /* 0x000000011700780c */ /* 0x000fe40003f45070 */
[----:B------:R-:W-:Y:S02]  /*13d0*/  IADD3 R16, P3, PT, R3, R16, RZ ;  /* 0x0000001003107210 */ /* 0x000fe40007f7e0ff */
[----:B------:R-:W-:-:S03]  /*13e0*/  ISETP.NE.AND.EX P2, PT, RZ, RZ, PT, P2 ;  /* 0x000000ffff00720c */ /* 0x000fc60003f45320 */
[----:B------:R-:W-:-:S10]  /*13f0*/  IMAD.X R17, RZ, RZ, R17, P3 ;  /* 0x000000ffff117224 */ /* 0x000fd400018e0611 */
[----:B-1----:R-:W-:Y:S02]  /*1400*/  @P2 IADD3 R18, P3, PT, R3, R16, RZ ;  /* 0x0000001003122210 */ /* 0x002fe40007f7e0ff */
[----:B------:R-:W2:Y:S03]  /*1410*/  LDG.E.U8 R16, desc[UR12][R16.64] ;  /* 0x0000000c10107981 */ /* 0x000ea6000c1e1100 */
[----:B------:R-:W-:-:S05]  /*1420*/  @P2 IMAD.X R19, RZ, RZ, R17, P3 ;  /* 0x000000ffff132224 */ /* 0x000fca00018e0611 */
[----:B------:R-:W3:Y:S01]  /*1430*/  @P2 LDG.E.U8 R18, desc[UR12][R18.64] ;  /* 0x0000000c12122981 */ /* 0x000ee2000c1e1100 */
[C---:B------:R-:W-:Y:S02]  /*1440*/  IMAD.IADD R21, R28.reuse, 0x1, R4 ;  /* 0x000000011c157824 */ /* 0x040fe400078e0204 */
[--C-:B------:R-:W-:Y:S02]  /*1450*/  @P2 IMAD.IADD R31, R28, 0x1, R9.reuse ;  /* 0x000000011c1f2824 */ /* 0x100fe400078e0209 */
[----:B------:R-:W-:Y:S02]  /*1460*/  IMAD.MOV.U32 R29, RZ, RZ, R9 ;  /* 0x000000ffff1d7224 */ /* 0x000fe400078e0009 */
[----:B------:R-:W-:Y:S02]  /*1470*/  IMAD.MOV.U32 R30, RZ, RZ, R14 ;  /* 0x000000ffff1e7224 */ /* 0x000fe400078e000e */
[----:B------:R-:W-:Y:S02]  /*1480*/  @P2 IMAD.MOV.U32 R29, RZ, RZ, R12 ;  /* 0x000000ffff1d2224 */ /* 0x000fe400078e000c */
[----:B------:R-:W-:Y:S01]  /*1490*/  @P2 IMAD.MOV.U32 R30, RZ, RZ, R24 ;  /* 0x000000ffff1e2224 */ /* 0x000fe200078e0018 */
[----:B--2---:R2:W-:Y:S04]  /*14a0*/  STS.U8 [R21], R16 ;  /* 0x0000001015007388 */ /* 0x0045e80000000000 */
[----:B---3--:R2:W-:Y:S02]  /*14b0*/  @P2 STS.U8 [R31], R18 ;  /* 0x000000121f002388 */ /* 0x0085e40000000000 */
.L_x_28:
[----:B------:R-:W-:Y:S05]  /*14c0*/  BSYNC.RECONVERGENT B3 ;  /* 0x0000000000037941 */ /* 0x000fea0003800200 */
.L_x_27:
[----:B------:R-:W-:Y:S05]  /*14d0*/  @!P0 BRA `(.L_x_26) ;  /* 0x0000000000748947 */ /* 0x000fea0003800000 */
.L_x_29:
[----:B------:R-:W-:-:S05]  /*14e0*/  IADD3 R20, P0, PT, R29, R26, RZ ;  /* 0x0000001a1d147210 */ /* 0x000fca0007f1e0ff */
[----:B--2---:R-:W-:Y:S01]  /*14f0*/  IMAD.X R21, R30, 0x1, R27, P0 ;  /* 0x000000011e157824 */ /* 0x004fe200000e061b */
[----:B-1----:R-:W-:-:S04]  /*1500*/  IADD3 R18, P0, PT, R3, R20, RZ ;  /* 0x0000001403127210 */ /* 0x002fc80007f1e0ff */
[----:B------:R1:W2:Y:S01]  /*1510*/  LDG.E.U8 R31, desc[UR12][R20.64] ;  /* 0x0000000c141f7981 */ /* 0x0002a2000c1e1100 */
[----:B------:R-:W-:Y:S01]  /*1520*/  IMAD.X R19, RZ, RZ, R21, P0 ;  /* 0x000000ffff137224 */ /* 0x000fe200000e0615 */
[----:B------:R-:W-:-:S04]  /*1530*/  IADD3 R16, P0, PT, R3, R18, RZ ;  /* 0x0000001203107210 */ /* 0x000fc80007f1e0ff */
[----:B------:R-:W3:Y:S01]  /*1540*/  LDG.E.U8 R18, desc[UR12][R18.64] ;  /* 0x0000000c12127981 */ /* 0x000ee2000c1e1100 */
[----:B------:R-:W-:Y:S01]  /*1550*/  IMAD.X R17, RZ, RZ, R19, P0 ;  /* 0x000000ffff117224 */ /* 0x000fe200000e0613 */
[----:B-1----:R-:W-:-:S04]  /*1560*/  IADD3 R20, P0, PT, R3, R16, RZ ;  /* 0x0000001003147210 */ /* 0x002fc80007f1e0ff */
[----:B------:R-:W4:Y:S01]  /*1570*/  LDG.E.U8 R16, desc[UR12][R16.64] ;  /* 0x0000000c10107981 */ /* 0x000f22000c1e1100 */
[----:B------:R-:W-:-:S05]  /*1580*/  IMAD.X R21, RZ, RZ, R17, P0 ;  /* 0x000000ffff157224 */ /* 0x000fca00000e0611 */
[----:B------:R-:W5:Y:S01]  /*1590*/  LDG.E.U8 R36, desc[UR12][R20.64] ;  /* 0x0000000c14247981 */ /* 0x000f62000c1e1100 */
[----:B------:R-:W-:Y:S01]  /*15a0*/  IADD3 R33, P2, PT, R3, R29, RZ ;  /* 0x0000001d03217210 */ /* 0x000fe20007f5e0ff */
[----:B------:R-:W-:-:S03]  /*15b0*/  IMAD.IADD R32, R28, 0x1, R29 ;  /* 0x000000011c207824 */ /* 0x000fc600078e021d */
[----:B------:R-:W-:Y:S01]  /*15c0*/  IADD3 R35, P3, PT, R3, R33, RZ ;  /* 0x0000002103237210 */ /* 0x000fe20007f7e0ff */
[----:B------:R-:W-:-:S03]  /*15d0*/  IMAD.IADD R33, R28, 0x1, R33 ;  /* 0x000000011c217824 */ /* 0x000fc600078e0221 */
[----:B------:R-:W-:Y:S01]  /*15e0*/  IADD3 R29, P0, PT, R3, R35, RZ ;  /* 0x00000023031d7210 */ /* 0x000fe20007f1e0ff */
[----:B------:R-:W-:Y:S01]  /*15f0*/  IMAD.IADD R35, R28, 0x1, R35 ;  /* 0x000000011c237824 */ /* 0x000fe200078e0223 */
[----:B------:R-:W-:-:S03]  /*1600*/  IADD3.X R30, PT, PT, RZ, RZ, R30, P3, P2 ;  /* 0x000000ffff1e7210 */ /* 0x000fc60001fe441e */
[----:B------:R-:W-:Y:S01]  /*1610*/  IMAD.IADD R37, R28, 0x1, R29 ;  /* 0x000000011c257824 */ /* 0x000fe200078e021d */
[----:B------:R-:W-:-:S04]  /*1620*/  IADD3 R29, P2, PT, R3, R29, RZ ;  /* 0x0000001d031d7210 */ /* 0x000fc80007f5e0ff */
[----:B------:R-:W-:Y:S02]  /*1630*/  IADD3.X R30, PT, PT, RZ, RZ, R30, P2, P0 ;  /* 0x000000ffff1e7210 */ /* 0x000fe400017e041e */
[----:B------:R-:W-:-:S04]  /*1640*/  ISETP.GE.U32.AND P0, PT, R29, 0x20, PT ;  /* 0x000000201d00780c */ /* 0x000fc80003f06070 */
[----:B------:R-:W-:Y:S01]  /*1650*/  ISETP.GE.U32.AND.EX P0, PT, R30, RZ, PT, P0 ;  /* 0x000000ff1e00720c */ /* 0x000fe20003f06100 */
[----:B--2---:R1:W-:Y:S04]  /*1660*/  STS.U8 [R32], R31 ;  /* 0x0000001f20007388 */ /* 0x0043e80000000000 */
[----:B---3--:R1:W-:Y:S04]  /*1670*/  STS.U8 [R33], R18 ;  /* 0x0000001221007388 */ /* 0x0083e80000000000 */
[----:B----4-:R1:W-:Y:S04]  /*1680*/  STS.U8 [R35], R16 ;  /* 0x0000001023007388 */ /* 0x0103e80000000000 */
[----:B-----5:R1:W-:Y:S01]  /*1690*/  STS.U8 [R37], R36 ;  /* 0x0000002425007388 */ /* 0x0203e20000000000 */
[----:B------:R-:W-:Y:S05]  /*16a0*/  @!P0 BRA `(.L_x_29) ;  /* 0xfffffffc008c8947 */ /* 0x000fea000383ffff */
.L_x_26:
[----:B------:R-:W-:Y:S05]  /*16b0*/  BSYNC.RECONVERGENT B2 ;  /* 0x0000000000027941 */ /* 0x000fea0003800200 */
.L_x_25:
[----:B------:R-:W-:Y:S05]  /*16c0*/  BRA `(.L_x_19) ;  /* 0x0000000400ec7947 */ /* 0x000fea0003800000 */
.L_x_66:
        /* <DEDUP_REMOVED lines=14> */
.L_x_32:
        /* <DEDUP_REMOVED lines=10> */
.L_x_31:
[----:B------:R-:W-:Y:S05]  /*1850*/  BSYNC.RECONVERGENT B2 ;  /* 0x0000000000027941 */ /* 0x000fea0003800200 */
.L_x_30:
[----:B------:R-:W-:Y:S01]  /*1860*/  BSSY.RECONVERGENT B2, `(.L_x_33) ;  /* 0x0000013000027945 */ /* 0x000fe20003800200 */
[----:B------:R-:W-:-:S03]  /*1870*/  IMAD.IADD R28, R28, 0x1, R21 ;  /* 0x000000011c1c7824 */ /* 0x000fc600078e0215 */
[----:B------:R-:W-:Y:S05]  /*1880*/  @!P0 BRA `(.L_x_34) ;  /* 0x0000000000408947 */ /* 0x000fea0003800000 */
[----:B------:R-:W-:Y:S01]  /*1890*/  IADD3 R35, P0, PT, R21, R26, RZ ;  /* 0x0000001a15237210 */ /* 0x000fe20007f1e0ff */
[----:B------:R-:W-:Y:S02]  /*18a0*/  IMAD.MOV.U32 R20, RZ, RZ, R2 ;  /* 0x000000ffff147224 */ /* 0x000fe400078e0002 */
[----:B------:R-:W-:Y:S02]  /*18b0*/  IMAD.MOV.U32 R33, RZ, RZ, RZ ;  /* 0x000000ffff217224 */ /* 0x000fe400078e00ff */
[----:B------:R-:W-:-:S08]  /*18c0*/  IMAD.X R30, RZ, RZ, R27, P0 ;  /* 0x000000ffff1e7224 */ /* 0x000fd000000e061b */
.L_x_35:
[C---:B-1----:R-:W-:Y:S01]  /*18d0*/  LEA R16, P0, R20.reuse, R35, 0x3 ;  /* 0x0000002314107211 */ /* 0x042fe200078018ff */
[----:B------:R-:W-:-:S03]  /*18e0*/  IMAD R31, R20, 0x8, R28 ;  /* 0x00000008141f7824 */ /* 0x000fc600078e021c */
[----:B------:R-:W-:Y:S02]  /*18f0*/  LEA.HI.X R17, R20, R30, R33, 0x3, P0 ;  /* 0x0000001e14117211 */ /* 0x000fe400000f1c21 */
[----:B------:R-:W-:-:S03]  /*1900*/  IADD3 R20, P0, PT, R3, R20, RZ ;  /* 0x0000001403147210 */ /* 0x000fc60007f1e0ff */
[----:B------:R-:W-:Y:S01]  /*1910*/  @!PT LDS RZ, [RZ] ;  /* 0x00000000fffff984 */ /* 0x000fe20000000800 */
[----:B------:R-:W-:Y:S01]  /*1920*/  @!PT LDS RZ, [RZ] ;  /* 0x00000000fffff984 */ /* 0x000fe20000000800 */
[----:B------:R-:W-:Y:S01]  /*1930*/  @!PT LDS RZ, [RZ] ;  /* 0x00000000fffff984 */ /* 0x000fe20000000800 */
[----:B------:R2:W-:Y:S02]  /*1940*/  LDGSTS.E.64 [R31], desc[UR12][R16.64] ;  /* 0x00000000101f7fae */ /* 0x0005e4000b9a140c */
[----:B------:R-:W-:Y:S01]  /*1950*/  IMAD.X R33, RZ, RZ, R33, P0 ;  /* 0x000000ffff217224 */ /* 0x000fe200000e0621 */
[----:B------:R-:W-:-:S04]  /*1960*/  ISETP.GE.U32.AND P0, PT, R20, R29, PT ;  /* 0x0000001d1400720c */ /* 0x000fc80003f06070 */
[----:B------:R-:W-:-:S13]  /*1970*/  ISETP.GE.U32.AND.EX P0, PT, R33, RZ, PT, P0 ;  /* 0x000000ff2100720c */ /* 0x000fda0003f06100 */
[----:B--2---:R-:W-:Y:S05]  /*1980*/  @!P0 BRA `(.L_x_35) ;  /* 0xfffffffc00d08947 */ /* 0x004fea000383ffff */
.L_x_34:
[----:B------:R-:W-:Y:S05]  /*1990*/  BSYNC.RECONVERGENT B2 ;  /* 0x0000000000027941 */ /* 0x000fea0003800200 */
.L_x_33:
[----:B------:R-:W-:Y:S04]  /*19a0*/  BSSY.RECONVERGENT B2, `(.L_x_36) ;  /* 0x0000010000027945 */ /* 0x000fe80003800200 */
[----:B------:R-:W-:Y:S05]  /*19b0*/  @!P2 BRA `(.L_x_37) ;  /* 0x000000000038a947 */ /* 0x000fea0003800000 */
[----:B------:R-:W-:Y:S01]  /*19c0*/  LOP3.LUT R29, R18, 0x38, RZ, 0xc0, !PT ;  /* 0x00000038121d7812 */ /* 0x000fe200078ec0ff */
[----:B------:R-:W-:Y:S02]  /*19d0*/  IMAD.MOV.U32 R18, RZ, RZ, R2 ;  /* 0x000000ffff127224 */ /* 0x000fe400078e0002 */
[----:B------:R-:W-:Y:S01]  /*19e0*/  IMAD.MOV.U32 R20, RZ, RZ, RZ ;  /* 0x000000ffff147224 */ /* 0x000fe200078e00ff */
[----:B-1----:R-:W-:-:S07]  /*19f0*/  LOP3.LUT R31, R29, R21, RZ, 0xfc, !PT ;  /* 0x000000151d1f7212 */ /* 0x002fce00078efcff */
.L_x_38:
        /* <DEDUP_REMOVED lines=10> */
.L_x_37:
[----:B------:R-:W-:Y:S05]  /*1aa0*/  BSYNC.RECONVERGENT B2 ;  /* 0x0000000000027941 */ /* 0x000fea0003800200 */
.L_x_36:
[----:B------:R-:W-:Y:S05]  /*1ab0*/  BRA `(.L_x_19) ;  /* 0x0000000000f07947 */ /* 0x000fea0003800000 */
.L_x_70:
        /* <DEDUP_REMOVED lines=14> */
.L_x_41:
        /* <DEDUP_REMOVED lines=10> */
.L_x_40:
[----:B------:R-:W-:Y:S05]  /*1c40*/  BSYNC.RECONVERGENT B2 ;  /* 0x0000000000027941 */ /* 0x000fea0003800200 */
.L_x_39:
[----:B------:R-:W-:Y:S01]  /*1c50*/  BSSY.RECONVERGENT B2, `(.L_x_42) ;  /* 0x0000013000027945 */ /* 0x000fe20003800200 */
[----:B------:R-:W-:-:S03]  /*1c60*/  IMAD.IADD R28, R28, 0x1, R21 ;  /* 0x000000011c1c7824 */ /* 0x000fc600078e0215 */
[----:B------:R-:W-:Y:S05]  /*1c70*/  @!P0 BRA `(.L_x_43) ;  /* 0x0000000000408947 */ /* 0x000fea0003800000 */
[----:B------:R-:W-:Y:S01]  /*1c80*/  IADD3 R35, P0, PT, R21, R26, RZ ;  /* 0x0000001a15237210 */ /* 0x000fe20007f1e0ff */
[----:B------:R-:W-:Y:S02]  /*1c90*/  IMAD.MOV.U32 R20, RZ, RZ, R2 ;  /* 0x000000ffff147224 */ /* 0x000fe400078e0002 */
[----:B------:R-:W-:Y:S02]  /*1ca0*/  IMAD.MOV.U32 R33, RZ, RZ, RZ ;  /* 0x000000ffff217224 */ /* 0x000fe400078e00ff */
[----:B------:R-:W-:-:S08]  /*1cb0*/  IMAD.X R30, RZ, RZ, R27, P0 ;  /* 0x000000ffff1e7224 */ /* 0x000fd000000e061b */
.L_x_44:
[C---:B-1----:R-:W-:Y:S01]  /*1cc0*/  LEA R16, P0, R20.reuse, R35, 0x4 ;  /* 0x0000002314107211 */ /* 0x042fe200078020ff */
[----:B------:R-:W-:-:S03]  /*1cd0*/  IMAD R31, R20, 0x10, R28 ;  /* 0x00000010141f7824 */ /* 0x000fc600078e021c */
[----:B------:R-:W-:Y:S02]  /*1ce0*/  LEA.HI.X R17, R20, R30, R33, 0x4, P0 ;  /* 0x0000001e14117211 */ /* 0x000fe400000f2421 */
[----:B------:R-:W-:-:S03]  /*1cf0*/  IADD3 R20, P0, PT, R3, R20, RZ ;  /* 0x0000001403147210 */ /* 0x000fc60007f1e0ff */
[----:B------:R-:W-:Y:S01]  /*1d00*/  @!PT LDS RZ, [RZ] ;  /* 0x00000000fffff984 */ /* 0x000fe20000000800 */
[----:B------:R-:W-:Y:S01]  /*1d10*/  @!PT LDS RZ, [RZ] ;  /* 0x00000000fffff984 */ /* 0x000fe20000000800 */
[----:B------:R-:W-:Y:S01]  /*1d20*/  @!PT LDS RZ, [RZ] ;  /* 0x00000000fffff984 */ /* 0x000fe20000000800 */
[----:B------:R2:W-:Y:S02]  /*1d30*/  LDGSTS.E.BYPASS.128 [R31], desc[UR12][R16.64] ;  /* 0x00000000101f7fae */ /* 0x0005e4000b98180c */
[----:B------:R-:W-:Y:S01]  /*1d40*/  IMAD.X R33, RZ, RZ, R33, P0 ;  /* 0x000000ffff217224 */ /* 0x000fe200000e0621 */
[----:B------:R-:W-:-:S04]  /*1d50*/  ISETP.GE.U32.AND P0, PT, R20, R29, PT ;  /* 0x0000001d1400720c */ /* 0x000fc80003f06070 */
[----:B------:R-:W-:-:S13]  /*1d60*/  ISETP.GE.U32.AND.EX P0, PT, R33, RZ, PT, P0 ;  /* 0x000000ff2100720c */ /* 0x000fda0003f06100 */
[----:B--2---:R-:W-:Y:S05]  /*1d70*/  @!P0 BRA `(.L_x_44) ;  /* 0xfffffffc00d08947 */ /* 0x004fea000383ffff */
.L_x_43:
[----:B------:R-:W-:Y:S05]  /*1d80*/  BSYNC.RECONVERGENT B2 ;  /* 0x0000000000027941 */ /* 0x000fea0003800200 */
.L_x_42:
[----:B------:R-:W-:Y:S05]  /*1d90*/  @!P2 BRA `(.L_x_19) ;  /* 0x000000000038a947 */ /* 0x000fea0003800000 */
[----:B------:R-:W-:Y:S01]  /*1da0*/  LOP3.LUT R29, R18, 0x30, RZ, 0xc0, !PT ;  /* 0x00000030121d7812 */ /* 0x000fe200078ec0ff */
[----:B------:R-:W-:Y:S02]  /*1db0*/  IMAD.MOV.U32 R18, RZ, RZ, R2 ;  /* 0x000000ffff127224 */ /* 0x000fe400078e0002 */
[----:B------:R-:W-:Y:S01]  /*1dc0*/  IMAD.MOV.U32 R20, RZ, RZ, RZ ;  /* 0x000000ffff147224 */ /* 0x000fe200078e00ff */
[----:B-1----:R-:W-:-:S07]  /*1dd0*/  LOP3.LUT R31, R29, R21, RZ, 0xfc, !PT ;  /* 0x000000151d1f7212 */ /* 0x002fce00078efcff */
.L_x_45:
[----:B---3--:R-:W-:-:S04]  /*1de0*/  IADD3 R16, P0, P2, R26, R18, R31 ;  /* 0x000000121a107210 */ /* 0x008fc80007a1e01f */
        /* <DEDUP_REMOVED lines=9> */
.L_x_19:
[----:B------:R-:W-:Y:S05]  /*1e80*/  BSYNC.RECONVERGENT B1 ;  /* 0x0000000000017941 */ /* 0x000fea0003800200 */
.L_x_8:
[----:B------:R-:W0:Y:S01]  /*1e90*/  LDGDEPBAR ;  /* 0x00000000000079af */ /* 0x000e220000000000 */
[----:B------:R-:W-:Y:S05]  /*1ea0*/  @!P1 BRA `(.L_x_46) ;  /* 0xffffffe800349947 */ /* 0x000fea000383ffff */
.L_x_1:
[----:B------:R-:W-:Y:S05]  /*1eb0*/  BSYNC.RECONVERGENT B0 ;  /* 0x0000000000007941 */ /* 0x000fea0003800200 */
.L_x_0:
[----:B------:R-:W4:Y:S01]  /*1ec0*/  LDCU UR6, c[0x0][0x36c] ;  /* 0x00006d80ff0677ac */ /* 0x000f220008000800 */
[----:B------:R-:W-:-:S04]  /*1ed0*/  DEPBAR.LE SB0, 0x0 ;  /* 0x000080000000791a */ /* 0x000fc80000000000 */
[----:B----4-:R-:W-:Y:S01]  /*1ee0*/  UISETP.EQ.U32.AND UP0, UPT, UR6, 0x1, UPT ;  /* 0x000000010600788c */ /* 0x010fe2000bf02070 */
[----:B------:R-:W-:Y:S08]  /*1ef0*/  BAR.SYNC.DEFER_BLOCKING 0x0 ;  /* 0x0000000000007b1d */ /* 0x000ff00000010000 */
[----:B------:R-:W-:Y:S06]  /*1f00*/  BAR.SYNC.DEFER_BLOCKING 0x0 ;  /* 0x0000000000007b1d */ /* 0x000fec0000010000 */
[----:B------:R-:W-:Y:S05]  /*1f10*/  BRA.U !UP0, `(.L_x_47) ;  /* 0x0000000108247547 */ /* 0x000fea000b800000 */
[----:B------:R-:W-:Y:S01]  /*1f20*/  @!PT LDS RZ, [RZ] ;  /* 0x00000000fffff984 */ /* 0x000fe20000000800 */
[----:B------:R-:W-:Y:S01]  /*1f30*/  @!PT LDS RZ, [RZ] ;  /* 0x00000000fffff984 */ /* 0x000fe20000000800 */
[----:B------:R-:W-:Y:S01]  /*1f40*/  @!PT LDS RZ, [RZ] ;  /* 0x00000000fffff984 */ /* 0x000fe20000000800 */
[----:B------:R-:W-:Y:S01]  /*1f50*/  @!PT LDS RZ, [RZ] ;  /* 0x00000000fffff984 */ /* 0x000fe20000000800 */
[----:B------:R-:W-:Y:S06]  /*1f60*/  MEMBAR.ALL.GPU ;  /* 0x0000000000007992 */ /* 0x000fec000000a000 */
[----:B------:R-:W-:-:S00]  /*1f70*/  ERRBAR ;  /* 0x00000000000079ab */ /* 0x000fc00000000000 */
[----:B------:R-:W-:Y:S08]  /*1f80*/  CGAERRBAR ;  /* 0x00000000000075ab */ /* 0x000ff00000000000 */
[----:B------:R-:W-:Y:S01]  /*1f90*/  UCGABAR_ARV ;  /* 0x00000000000079c7 */ /* 0x000fe20008000000 */
[----:B------:R-:W-:Y:S05]  /*1fa0*/  BRA `(.L_x_48) ;  /* 0x0000000000047947 */ /* 0x000fea0003800000 */
.L_x_47:
[----:B------:R-:W-:Y:S01]  /*1fb0*/  NOP ;  /* 0x0000000000007918 */ /* 0x000fe20000000000 */
.L_x_48:
[----:B------:R-:W-:Y:S05]  /*1fc0*/  BRA.U !UP0, `(.L_x_49) ;  /* 0x00000001080c7547 */ /* 0x000fea000b800000 */
[----:B------:R-:W-:Y:S01]  /*1fd0*/  UCGABAR_WAIT ;  /* 0x0000000000007dc7 */ /* 0x000fe20008000000 */
[----:B------:R-:W-:Y:S01]  /*1fe0*/  CCTL.IVALL ;  /* 0x00000000ff00798f */ /* 0x000fe20002000000 */
[----:B------:R-:W-:Y:S05]  /*1ff0*/  BRA `(.L_x_50) ;  /* 0x0000000000047947 */ /* 0x000fea0003800000 */
.L_x_49:
[----:B------:R-:W-:Y:S06]  /*2000*/  BAR.SYNC.DEFER_BLOCKING 0x0 ;  /* 0x0000000000007b1d */ /* 0x000fec0000010000 */
.L_x_50:
[----:B------:R-:W4:Y:S02]  /*2010*/  LDCU UR9, c[0x0][0x3c0] ;  /* 0x00007800ff0977ac */ /* 0x000f240008000800 */
[----:B----4-:R-:W-:-:S13]  /*2020*/  ISETP.GE.AND P0, PT, R34, UR9, PT ;  /* 0x0000000922007c0c */ /* 0x010fda000bf06270 */
[----:B------:R-:W-:Y:S05]  /*2030*/  @P0 EXIT ;  /* 0x000000000000094d */ /* 0x000fea0003800000 */
[----:B------:R-:W4:Y:S01]  /*2040*/  LDCU UR10, c[0x0][0x3c4] ;  /* 0x00007880ff0a77ac */ /* 0x000f220008000800 */
[----:B------:R-:W5:Y:S01]  /*2050*/  LDCU UR16, c[0x0][0x3bc] ;  /* 0x00007780ff1077ac */ /* 0x000f620008000800 */
[----:B------:R-:W1:Y:S01]  /*2060*/  LDCU UR11, c[0x0][0x360] ;  /* 0x00006c00ff0b77ac */ /* 0x000e620008000800 */
[----:B------:R-:W1:Y:S01]  /*2070*/  LDCU.64 UR14, c[0x0][0x3a8] ;  /* 0x00007500ff0e77ac */ /* 0x000e620008000a00 */
[----:B----4-:R-:W-:Y:S02]  /*2080*/  UISETP.GT.AND UP0, UPT, UR10, URZ, UPT ;  /* 0x000000ff0a00728c */ /* 0x010fe4000bf04270 */
[----:B-----5:R-:W-:-:S04]  /*2090*/  UIMAD UR6, UR4, UR16, URZ ;  /* 0x00000010040672a4 */ /* 0x020fc8000f8e02ff */
[----:B------:R-:W-:-:S04]  /*20a0*/  UIMAD UR6, UR6, UR9, URZ ;  /* 0x00000009060672a4 */ /* 0x000fc8000f8e02ff */
[----:B------:R-:W-:-:S04]  /*20b0*/  UIADD3 UR7, UP1, UPT, UR5, UR6, URZ ;  /* 0x0000000605077290 */ /* 0x000fc8000ff3e0ff */
[----:B------:R-:W-:Y:S01]  /*20c0*/  ULEA.HI.X.SX32 UR8, UR6, URZ, 0x1, UP1 ;  /* 0x000000ff06087291 */ /* 0x000fe200088f0eff */
[----:B-1----:R-:W-:Y:S11]  /*20d0*/  BRA.U UP0, `(.L_x_51) ;  /* 0x0000000100647547 */ /* 0x002ff6000b800000 */
.L_x_52:
[C---:B------:R-:W-:Y:S02]  /*20e0*/  IMAD R0, R34.reuse, UR16, RZ ;  /* 0x0000001022007c24 */ /* 0x040fe4000f8e02ff */
[----:B------:R-:W-:-:S03]  /*20f0*/  VIADD R34, R34, UR11 ;  /* 0x0000000b22227c36 */ /* 0x000fc60008000000 */
[----:B-1----:R-:W-:-:S04]  /*2100*/  IADD3 R3, P0, PT, R0, UR7, RZ ;  /* 0x0000000700037c10 */ /* 0x002fc8000ff1e0ff */
[----:B------:R-:W-:Y:S02]  /*2110*/  LEA.HI.X.SX32 R0, R0, UR8, 0x1, P0 ;  /* 0x0000000800007c11 */ /* 0x000fe400080f0eff */
[----:B------:R-:W-:-:S04]  /*2120*/  LEA R2, P0, R3, UR14, 0x1 ;  /* 0x0000000e03027c11 */ /* 0x000fc8000f8008ff */
[----:B------:R-:W-:Y:S02]  /*2130*/  LEA.HI.X R3, R3, UR15, R0, 0x1, P0 ;  /* 0x0000000f03037c11 */ /* 0x000fe400080f0c00 */
[----:B------:R-:W-:-:S03]  /*2140*/  ISETP.GE.AND P0, PT, R34, UR9, PT ;  /* 0x0000000922007c0c */ /* 0x000fc6000bf06270 */
[----:B------:R1:W-:Y:S04]  /*2150*/  STG.E.U16 desc[UR12][R2.64], RZ ;  /* 0x000000ff02007986 */ /* 0x0003e8000c10150c */
        /* <DEDUP_REMOVED lines=14> */
[----:B------:R1:W-:Y:S01]  /*2240*/  STG.E.U16 desc[UR12][R2.64+0x1e], RZ ;  /* 0x00001eff02007986 */ /* 0x0003e2000c10150c */
[----:B------:R-:W-:Y:S05]  /*2250*/  @!P0 BRA `(.L_x_52) ;  /* 0xfffffffc00a08947 */ /* 0x000fea000383ffff */
[----:B------:R-:W-:Y:S05]  /*2260*/  EXIT ;  /* 0x000000000000794d */ /* 0x000fea0003800000 */
.L_x_51:
[----:B------:R-:W1:Y:S01]  /*2270*/  LDCU UR5, c[0x0][0x3c8] ;  /* 0x00007900ff0577ac */ /* 0x000e620008000800 */
[----:B------:R-:W4:Y:S01]  /*2280*/  LDCU.64 UR14, c[0x0][0x3a8] ;  /* 0x00007500ff0e77ac */ /* 0x000f220008000a00 */
[----:B-1----:R-:W-:-:S09]  /*2290*/  UISETP.GT.AND UP0, UPT, UR5, URZ, UPT ;  /* 0x000000ff0500728c */ /* 0x002fd2000bf04270 */
[----:B----4-:R-:W-:Y:S05]  /*22a0*/  BRA.U UP0, `(.L_x_53) ;  /* 0x0000000100647547 */ /* 0x010fea000b800000 */
.L_x_54:
        /* <DEDUP_REMOVED lines=25> */
.L_x_53:
[----:B------:R-:W1:Y:S02]  /*2440*/  LDCU UR5, c[0x0][0x3b8] ;  /* 0x00007700ff0577ac */ /* 0x000e640008000800 */
[----:B-1----:R-:W-:Y:S01]  /*2450*/  UIMAD UR5, UR10, UR5, URZ ;  /* 0x000000050a0572a4 */ /* 0x002fe2000f8e02ff */
[----:B------:R-:W1:Y:S03]  /*2460*/  LDCU UR10, c[0x0][0x3b4] ;  /* 0x00007680ff0a77ac */ /* 0x000e660008000800 */
[----:B------:R-:W-:-:S04]  /*2470*/  UIMAD UR6, UR5, UR9, URZ ;  /* 0x00000009050672a4 */ /* 0x000fc8000f8e02ff */
[----:B------:R-:W-:-:S12]  /*2480*/  UIMAD UR6, UR4, UR6, URZ ;  /* 0x00000006040672a4 */ /* 0x000fd8000f8e02ff */
.L_x_59:
[----:B------:R-:W-:Y:S01]  /*2490*/  IMAD.MOV.U32 R33, RZ, RZ, RZ ;  /* 0x000000ffff217224 */ /* 0x000fe200078e00ff */
[----:B-12---:R-:W-:Y:S02]  /*24a0*/  PRMT R18, RZ, 0x5410, RZ ;  /* 0x00005410ff127816 */ /* 0x006fe400000000ff */
[----:B------:R-:W-:Y:S02]  /*24b0*/  PRMT R17, RZ, 0x5410, RZ ;  /* 0x00005410ff117816 */ /* 0x000fe400000000ff */
[----:B---3--:R-:W-:Y:S02]  /*24c0*/  PRMT R16, RZ, 0x5410, RZ ;  /* 0x00005410ff107816 */ /* 0x008fe400000000ff */
[----:B------:R-:W-:Y:S02]  /*24d0*/  PRMT R0, RZ, 0x5410, RZ ;  /* 0x00005410ff007816 */ /* 0x000fe400000000ff */
[----:B------:R-:W-:Y:S02]  /*24e0*/  PRMT R3, RZ, 0x5410, RZ ;  /* 0x00005410ff037816 */ /* 0x000fe400000000ff */
[----:B------:R-:W-:-:S02]  /*24f0*/  PRMT R7, RZ, 0x5410, RZ ;  /* 0x00005410ff077816 */ /* 0x000fc400000000ff */
[----:B------:R-:W-:Y:S02]  /*2500*/  PRMT R5, RZ, 0x5410, RZ ;  /* 0x00005410ff057816 */ /* 0x000fe400000000ff */
[----:B-----5:R-:W-:-:S07]  /*2510*/  PRMT R2, RZ, 0x5410, RZ ;  /* 0x00005410ff027816 */ /* 0x020fce00000000ff */
.L_x_58:
[----:B------:R-:W2:Y:S01]  /*2520*/  LDC.64 R10, c[0x0][0x388] ;  /* 0x0000e200ff0a7b82 */ /* 0x000ea20000000a00 */
[----:B------:R-:W-:Y:S01]  /*2530*/  IMAD.SHL.U32 R9, R33, 0x2, RZ ;  /* 0x0000000221097824 */ /* 0x000fe200078e00ff */
[----:B------:R-:W3:Y:S06]  /*2540*/  LDCU UR9, c[0x0][0x3c8] ;  /* 0x00007900ff0977ac */ /* 0x000eec0008000800 */
[----:B-----5:R-:W4:Y:S01]  /*2550*/  LDC.64 R26, c[0x0][0x390] ;  /* 0x0000e400ff1a7b82 */ /* 0x020f220000000a00 */
[----:B--2---:R-:W-:-:S07]  /*2560*/  IMAD.WIDE.U32 R10, R9, 0x8, R10 ;  /* 0x00000008090a7825 */ /* 0x004fce00078e000a */
[----:B------:R-:W2:Y:S01]  /*2570*/  S2UR UR4, SR_CTAID.X ;  /* 0x00000000000479c3 */ /* 0x000ea20000002500 */
[----:B------:R-:W3:Y:S04]  /*2580*/  LDG.E R25, desc[UR12][R10.64] ;  /* 0x0000000c0a197981 */ /* 0x000ee8000c1e1900 */
[----:B------:R-:W3:Y:S03]  /*2590*/  LDG.E R24, desc[UR12][R10.64+0x8] ;  /* 0x0000080c0a187981 */ /* 0x000ee6000c1e1900 */
[----:B------:R-:W1:Y:S01]  /*25a0*/  LDC.64 R8, c[0x0][0x3c0] ;  /* 0x0000f000ff087b82 */ /* 0x000e620000000a00 */
[----:B------:R-:W-:Y:S02]  /*25b0*/  IMAD R4, R34, UR5, RZ ;  /* 0x0000000522047c24 */ /* 0x000fe4000f8e02ff */
[----:B----4-:R-:W-:-:S03]  /*25c0*/  IMAD.WIDE.U32 R26, R33, 0x8, R26 ;  /* 0x00000008211a7825 */ /* 0x010fc600078e001a */
[----:B------:R-:W-:-:S03]  /*25d0*/  IADD3 R4, PT, PT, R4, UR6, R33 ;  /* 0x0000000604047c10 */ /* 0x000fc6000fffe021 */
[----:B------:R4:W5:Y:S01]  /*25e0*/  LDG.E R26, desc[UR12][R26.64] ;  /* 0x0000000c1a1a7981 */ /* 0x000962000c1e1900 */
[----:B--2---:R-:W-:Y:S01]  /*25f0*/  USHF.R.U32.HI UR4, URZ, 0x1, UR4 ;  /* 0x00000001ff047899 */ /* 0x004fe20008011604 */
[----:B----4-:R-:W-:-:S04]  /*2600*/  IMAD.SHL.U32 R27, R4, 0x2, RZ ;  /* 0x00000002041b7824 */ /* 0x010fc800078e00ff */
[----:B---3--:R-:W-:Y:S02]  /*2610*/  IMAD R27, R27, UR9, RZ ;  /* 0x000000091b1b7c24 */ /* 0x008fe4000f8e02ff */
[----:B-1----:R-:W-:Y:S01]  /*2620*/  IMAD R8, R8, UR4, R34 ;  /* 0x0000000408087c24 */ /* 0x002fe2000f8e0222 */
[----:B------:R-:W-:-:S03]  /*2630*/  UIADD3 UR4, UPT, UPT, URZ, -UR9, URZ ;  /* 0x80000009ff047290 */ /* 0x000fc6000fffe0ff */
[----:B------:R-:W-:Y:S02]  /*2640*/  IMAD R8, R8, UR5, R33 ;  /* 0x0000000508087c24 */ /* 0x000fe4000f8e0221 */
[----:B------:R-:W-:Y:S02]  /*2650*/  VIADD R33, R33, 0x1 ;  /* 0x0000000121217836 */ /* 0x000fe40000000000 */
[----:B------:R-:W-:Y:S02]  /*2660*/  IMAD.U32 R32, RZ, RZ, UR4 ;  /* 0x00000004ff207e24 */ /* 0x000fe4000f8e00ff */
[----:B------:R-:W-:Y:S01]  /*2670*/  IMAD R30, R8, UR9, RZ ;  /* 0x00000009081e7c24 */ /* 0x000fe2000f8e02ff */
[----:B------:R-:W-:Y:S02]  /*2680*/  ISETP.NE.AND P1, PT, R33, R9, PT ;  /* 0x000000092100720c */ /* 0x000fe40003f25270 */
[----:B------:R-:W-:Y:S02]  /*2690*/  I2FP.F32.S32 R23, R25 ;  /* 0x0000001900177245 */ /* 0x000fe40000201400 */
[----:B------:R-:W-:-:S09]  /*26a0*/  I2FP.F32.S32 R22, R24 ;  /* 0x0000001800167245 */ /* 0x000fd20000201400 */
.L_x_57:
[----:B------:R-:W1:Y:S02]  /*26b0*/  LDC.64 R8, c[0x0][0x398] ;  /* 0x0000e600ff087b82 */ /* 0x000e640000000a00 */
[----:B-1----:R-:W-:-:S05]  /*26c0*/  IMAD.WIDE R8, R27, 0x2, R8 ;  /* 0x000000021b087825 */ /* 0x002fca00078e0208 */
[----:B------:R-:W2:Y:S04]  /*26d0*/  LDG.E.U16 R4, desc[UR12][R8.64] ;  /* 0x0000000c08047981 */ /* 0x000ea8000c1e1500 */
[----:B------:R-:W3:Y:S01]  /*26e0*/  LDG.E.U16 R6, desc[UR12][R8.64+0x2] ;  /* 0x0000020c08067981 */ /* 0x000ee2000c1e1500 */
[----:B------:R-:W-:Y:S01]  /*26f0*/  VIADD R32, R32, 0x1 ;  /* 0x0000000120207836 */ /* 0x000fe20000000000 */
[----:B------:R-:W-:Y:S04]  /*2700*/  BSSY.RECONVERGENT B0, `(.L_x_55) ;  /* 0x0000067000007945 */ /* 0x000fe80003800200 */
[----:B------:R-:W-:Y:S01]  /*2710*/  ISETP.NE.AND P2, PT, R32, RZ, PT ;  /* 0x000000ff2000720c */ /* 0x000fe20003f45270 */
[----:B--2---:R-:W-:-:S02]  /*2720*/  HADD2.F32 R11, -RZ, R4.H0_H0 ;  /* 0x20000004ff0b7230 */ /* 0x004fc40000004100 */
[----:B---3--:R-:W-:-:S03]  /*2730*/  HADD2.F32 R6, -RZ, R6.H0_H0 ;  /* 0x20000006ff067230 */ /* 0x008fc60000004100 */
[----:B------:R-:W-:Y:S02]  /*2740*/  FFMA R11, R22, R11, -0.5 ;  /* 0xbf000000160b7423 */ /* 0x000fe4000000000b */
[----:B------:R-:W-:-:S03]  /*2750*/  FFMA R12, R23, R6, -0.5 ;  /* 0xbf000000170c7423 */ /* 0x000fc60000000006 */
[----:B------:R-:W-:-:S04]  /*2760*/  FSETP.GT.AND P0, PT, R11, -1, PT ;  /* 0xbf8000000b00780b */ /* 0x000fc80003f04000 */
[----:B------:R-:W-:-:S04]  /*2770*/  FSETP.LEU.OR P0, PT, R12, -1, !P0 ;  /* 0xbf8000000c00780b */ /* 0x000fc8000470b400 */
[----:B------:R-:W-:-:S04]  /*2780*/  FSETP.GEU.OR P0, PT, R12, R23, P0 ;  /* 0x000000170c00720b */ /* 0x000fc8000070e400 */
[----:B------:R-:W-:-:S13]  /*2790*/  FSETP.GEU.OR P0, PT, R11, R22, P0 ;  /* 0x000000160b00720b */ /* 0x000fda000070e400 */
[----:B------:R-:W-:Y:S05]  /*27a0*/  @P0 BRA `(.L_x_56) ;  /* 0x0000000400700947 */ /* 0x000fea0003800000 */
[----:B------:R-:W1:Y:S08]  /*27b0*/  F2I.FLOOR.NTZ R4, R12 ;  /* 0x0000000c00047305 */ /* 0x000e700000207100 */
[----:B------:R-:W2:Y:S01]  /*27c0*/  F2I.FLOOR.NTZ R6, R11 ;  /* 0x0000000b00067305 */ /* 0x000ea20000207100 */
[----:B-1----:R-:W-:Y:S01]  /*27d0*/  VIADD R9, R4, 0x1 ;  /* 0x0000000104097836 */ /* 0x002fe20000000000 */
[----:B------:R-:W-:-:S02]  /*27e0*/  VIMNMX R13, PT, PT, RZ, R4, !PT ;  /* 0x00000004ff0d7248 */ /* 0x000fc40007fe0100 */
[----:B------:R-:W-:Y:S02]  /*27f0*/  I2FP.F32.S32 R4, R4 ;  /* 0x0000000400047245 */ /* 0x000fe40000201400 */
[----:B------:R-:W-:Y:S01]  /*2800*/  ISETP.GE.AND P0, PT, R9, R25, PT ;  /* 0x000000190900720c */ /* 0x000fe20003f06270 */
[----:B-----5:R-:W-:Y:S02]  /*2810*/  IMAD R13, R24, R13, R26 ;  /* 0x0000000d180d7224 */ /* 0x020fe400078e021a */
[----:B--2---:R-:W-:Y:S01]  /*2820*/  VIADD R37, R6, 0x1 ;  /* 0x0000000106257836 */ /* 0x004fe20000000000 */
[-C--:B------:R-:W-:Y:S02]  /*2830*/  VIMNMX R38, PT, PT, RZ, R6.reuse, !PT ;  /* 0x00000006ff267248 */ /* 0x080fe40007fe0100 */
[----:B------:R-:W-:Y:S01]  /*2840*/  I2FP.F32.S32 R8, R6 ;  /* 0x0000000600087245 */ /* 0x000fe20000201400 */
[----:B------:R-:W-:Y:S01]  /*2850*/  FADD R6, R12, -R4 ;  /* 0x800000040c067221 */ /* 0x000fe20000000000 */
[----:B------:R-:W-:Y:S01]  /*2860*/  ISETP.GE.AND P3, PT, R37, R24, PT ;  /* 0x000000182500720c */ /* 0x000fe20003f66270 */
[----:B------:R-:W-:-:S02]  /*2870*/  IMAD.IADD R36, R38, 0x1, R13 ;  /* 0x0000000126247824 */ /* 0x000fc400078e020d */
[----:B------:R-:W-:Y:S01]  /*2880*/  FADD R11, R11, -R8 ;  /* 0x800000080b0b7221 */ /* 0x000fe20000000000 */
[C---:B------:R-:W-:Y:S01]  /*2890*/  FADD R8, -R6.reuse, 1 ;  /* 0x3f80000006087421 */ /* 0x040fe20000000100 */
[----:B------:R-:W-:Y:S02]  /*28a0*/  @P0 VIADD R9, R25, 0xffffffff ;  /* 0xffffffff19090836 */ /* 0x000fe40000000000 */
[----:B------:R-:W-:Y:S01]  /*28b0*/  FMUL R4, R6, R11 ;  /* 0x0000000b06047220 */ /* 0x000fe20000400000 */
[----:B------:R-:W-:Y:S01]  /*28c0*/  FMUL R21, R11, R8 ;  /* 0x000000080b157220 */ /* 0x000fe20000400000 */
[----:B------:R-:W-:-:S04]  /*28d0*/  IMAD R9, R24, R9, R26 ;  /* 0x0000000918097224 */ /* 0x000fc800078e021a */
[----:B------:R-:W-:Y:S02]  /*28e0*/  @P3 VIADD R37, R24, 0xffffffff ;  /* 0xffffffff18253836 */ /* 0x000fe40000000000 */
[----:B------:R-:W-:Y:S02]  /*28f0*/  IMAD.IADD R38, R38, 0x1, R9 ;  /* 0x0000000126267824 */ /* 0x000fe400078e0209 */
[--C-:B------:R-:W-:Y:S02]  /*2900*/  IMAD.IADD R35, R13, 0x1, R37.reuse ;  /* 0x000000010d237824 */ /* 0x100fe400078e0225 */
[----:B------:R-:W-:Y:S02]  /*2910*/  IMAD.IADD R37, R9, 0x1, R37 ;  /* 0x0000000109257824 */ /* 0x000fe400078e0225 */
[----:B------:R-:W-:Y:S01]  /*2920*/  FADD R9, -R11, 1 ;  /* 0x3f8000000b097421 */ /* 0x000fe20000000100 */
[----:B------:R-:W-:-:S03]  /*2930*/  VIMNMX3 R10, R36, R35, R38, !PT ;  /* 0x00000023240a720f */ /* 0x000fc60007800126 */
[-C--:B------:R-:W-:Y:S01]  /*2940*/  FMUL R20, R8, R9.reuse ;  /* 0x0000000908147220 */ /* 0x080fe20000400000 */
[----:B------:R-:W-:Y:S01]  /*2950*/  FMUL R6, R6, R9 ;  /* 0x0000000906067220 */ /* 0x000fe20000400000 */
[----:B------:R-:W-:-:S04]  /*2960*/  VIMNMX R10, PT, PT, R37, R10, !PT ;  /* 0x0000000a250a7248 */ /* 0x000fc80007fe0100 */
[----:B------:R-:W-:-:S13]  /*2970*/  ISETP.GE.AND P0, PT, R10, UR10, PT ;  /* 0x0000000a0a007c0c */ /* 0x000fda000bf06270 */
[----:B------:R-:W-:Y:S05]  /*2980*/  @P0 BRA `(.L_x_56) ;  /* 0x0000000000f80947 */ /* 0x000fea0003800000 */
[----:B------:R-:W1:Y:S02]  /*2990*/  LDC.64 R8, c[0x0][0x3a0] ;  /* 0x0000e800ff087b82 */ /* 0x000e640000000a00 */
[----:B-1----:R-:W-:-:S05]  /*29a0*/  IMAD.WIDE R8, R30, 0x2, R8 ;  /* 0x000000021e087825 */ /* 0x002fca00078e0208 */
[----:B------:R1:W2:Y:S01]  /*29b0*/  LDG.E.U16 R19, desc[UR12][R8.64] ;  /* 0x0000000c08137981 */ /* 0x0002a2000c1e1500 */
[----:B------:R-:W3:Y:S01]  /*29c0*/  S2UR UR9, SR_CgaCtaId ;  /* 0x00000000000979c3 */ /* 0x000ee20000008800 */
[----:B------:R-:W-:Y:S01]  /*29d0*/  UMOV UR4, 0x400 ;  /* 0x0000040000047882 */ /* 0x000fe20000000000 */
[----:B------:R-:W-:Y:S02]  /*29e0*/  F2FP.F16.F32.PACK_AB R20, RZ, R20 ;  /* 0x00000014ff14723e */ /* 0x000fe400000000ff */
[----:B------:R-:W-:Y:S02]  /*29f0*/  F2FP.F16.F32.PACK_AB R21, RZ, R21 ;  /* 0x00000015ff15723e */ /* 0x000fe400000000ff */
[----:B------:R-:W-:Y:S02]  /*2a00*/  F2FP.F16.F32.PACK_AB R6, RZ, R6 ;  /* 0x00000006ff06723e */ /* 0x000fe400000000ff */
[----:B------:R-:W-:Y:S01]  /*2a10*/  F2FP.F16.F32.PACK_AB R4, RZ, R4 ;  /* 0x00000004ff04723e */ /* 0x000fe200000000ff */
[----:B---3--:R-:W-:-:S06]  /*2a20*/  ULEA UR4, UR9, UR4, 0x18 ;  /* 0x0000000409047291 */ /* 0x008fcc000f8ec0ff */
[----:B------:R-:W-:Y:S02]  /*2a30*/  LEA R36, R36, UR4, 0x5 ;  /* 0x0000000424247c11 */ /* 0x000fe4000f8e28ff */
[----:B------:R-:W-:Y:S02]  /*2a40*/  LEA R35, R35, UR4, 0x5 ;  /* 0x0000000423237c11 */ /* 0x000fe4000f8e28ff */
[----:B------:R-:W-:Y:S01]  /*2a50*/  LEA R38, R38, UR4, 0x5 ;  /* 0x0000000426267c11 */ /* 0x000fe2000f8e28ff */
[----:B-1----:R-:W1:Y:S01]  /*2a60*/  LDS.128 R8, [R36] ;  /* 0x0000000024087984 */ /* 0x002e620000000c00 */
[----:B------:R-:W-:-:S03]  /*2a70*/  LEA R37, R37, UR4, 0x5 ;  /* 0x0000000425257c11 */ /* 0x000fc6000f8e28ff */
[----:B------:R-:W3:Y:S01]  /*2a80*/  LDS.128 R12, [R35] ;  /* 0x00000000230c7984 */ /* 0x000ee20000000c00 */
[-C--:B-1----:R-:W-:Y:S02]  /*2a90*/  HFMA2 R11, R11, R20.reuse.H0_H0, RZ.H0_H0 ;  /* 0x200000140b0b7231 */ /* 0x082fe400000400ff */
[-C--:B------:R-:W-:Y:S02]  /*2aa0*/  HFMA2 R28, R9, R20.reuse.H0_H0, RZ.H0_H0 ;  /* 0x20000014091c7231 */ /* 0x080fe400000400ff */
[-C--:B------:R-:W-:Y:S02]  /*2ab0*/  HFMA2 R8, R8, R20.reuse.H0_H0, RZ.H0_H0 ;  /* 0x2000001408087231 */ /* 0x080fe400000400ff */
[-C--:B---3--:R-:W-:Y:S02]  /*2ac0*/  HFMA2 R28, R13, R21.reuse.H0_H0, R28 ;  /* 0x200000150d1c7231 */ /* 0x088fe4000000001c */
[----:B------:R-:W-:Y:S02]  /*2ad0*/  HFMA2 R15, R15, R21.H0_H0, R11 ;  /* 0x200000150f0f7231 */ /* 0x000fe4000000000b */
[----:B------:R-:W-:-:S02]  /*2ae0*/  HFMA2 R31, R10, R20.H0_H0, RZ.H0_H0 ;  /* 0x200000140a1f7231 */ /* 0x000fc400000400ff */
[-C--:B------:R-:W-:Y:S02]  /*2af0*/  HFMA2 R13, R12, R21.reuse.H0_H0, R8 ;  /* 0x200000150c0d7231 */ /* 0x080fe40000000008 */
[----:B------:R-:W1:Y:S01]  /*2b00*/  LDS.128 R8, [R38] ;  /* 0x0000000026087984 */ /* 0x000e620000000c00 */
[----:B------:R-:W-:Y:S02]  /*2b10*/  HFMA2 R31, R14, R21.H0_H0, R31 ;  /* 0x200000150e1f7231 */ /* 0x000fe4000000001f */
[-C--:B-1----:R-:W-:Y:S02]  /*2b20*/  HFMA2 R12, R11, R6.reuse.H0_H0, R15 ;  /* 0x200000060b0c7231 */ /* 0x082fe4000000000f */
[-C--:B------:R-:W-:Y:S02]  /*2b30*/  HFMA2 R31, R10, R6.reuse.H0_H0, R31 ;  /* 0x200000060a1f7231 */ /* 0x080fe4000000001f */
[-C--:B------:R-:W-:Y:S02]  /*2b40*/  HFMA2 R28, R9, R6.reuse.H0_H0, R28 ;  /* 0x20000006091c7231 */ /* 0x080fe4000000001c */
[----:B------:R-:W-:-:S02]  /*2b50*/  HFMA2 R13, R8, R6.H0_H0, R13 ;  /* 0x20000006080d7231 */ /* 0x000fc4000000000d */
[----:B------:R-:W1:Y:S02]  /*2b60*/  LDS.128 R8, [R37] ;  /* 0x0000000025087984 */ /* 0x000e640000000c00 */
[-C--:B-1----:R-:W-:Y:S02]  /*2b70*/  HFMA2 R12, R11, R4.reuse.H0_H0, R12 ;  /* 0x200000040b0c7231 */ /* 0x082fe4000000000c */
[-C--:B------:R-:W-:Y:S02]  /*2b80*/  HFMA2 R31, R10, R4.reuse.H0_H0, R31 ;  /* 0x200000040a1f7231 */ /* 0x080fe4000000001f */
[-C--:B------:R-:W-:Y:S02]  /*2b90*/  HFMA2 R28, R9, R4.reuse.H0_H0, R28 ;  /* 0x20000004091c7231 */ /* 0x080fe4000000001c */
[----:B------:R-:W-:Y:S02]  /*2ba0*/  HFMA2 R29, R8, R4.H0_H0, R13 ;  /* 0x20000004081d7231 */ /* 0x000fe4000000000d */
[----:B------:R-:W1:Y:S02]  /*2bb0*/  LDS.128 R8, [R36+0x10] ;  /* 0x0000100024087984 */ /* 0x000e640000000c00 */
[----:B-1----:R-:W-:-:S02]  /*2bc0*/  HFMA2 R11, R11, R20.H0_H0, RZ.H0_H0 ;  /* 0x200000140b0b7231 */ /* 0x002fc400000400ff */
[-C--:B------:R-:W-:Y:S02]  /*2bd0*/  HFMA2 R36, R9, R20.reuse.H0_H0, RZ.H0_H0 ;  /* 0x2000001409247231 */ /* 0x080fe400000400ff */
[----:B------:R-:W-:Y:S02]  /*2be0*/  HFMA2 R8, R8, R20.H0_H0, RZ.H0_H0 ;  /* 0x2000001408087231 */ /* 0x000fe400000400ff */
[-C--:B--2---:R-:W-:Y:S02]  /*2bf0*/  HFMA2 R3, R12, R19.reuse.H0_H0, R3 ;  /* 0x200000130c037231 */ /* 0x084fe40000000003 */
[----:B------:R1:W2:Y:S01]  /*2c00*/  LDS.128 R12, [R35+0x10] ;  /* 0x00001000230c7984 */ /* 0x0002a20000000c00 */
[-C--:B------:R-:W-:Y:S02]  /*2c10*/  HFMA2 R7, R31, R19.reuse.H0_H0, R7 ;  /* 0x200000131f077231 */ /* 0x080fe40000000007 */
[-C--:B------:R-:W-:Y:S02]  /*2c20*/  HFMA2 R5, R28, R19.reuse.H0_H0, R5 ;  /* 0x200000131c057231 */ /* 0x080fe40000000005 */
[----:B------:R-:W-:-:S02]  /*2c30*/  HFMA2 R2, R29, R19.H0_H0, R2 ;  /* 0x200000131d027231 */ /* 0x000fc40000000002 */
[----:B-1----:R-:W-:Y:S02]  /*2c40*/  HFMA2 R35, R10, R20.H0_H0, RZ.H0_H0 ;  /* 0x200000140a237231 */ /* 0x002fe400000400ff */
[-C--:B--2---:R-:W-:Y:S02]  /*2c50*/  HFMA2 R20, R15, R21.reuse.H0_H0, R11 ;  /* 0x200000150f147231 */ /* 0x084fe4000000000b */
[-C--:B------:R-:W-:Y:S02]  /*2c60*/  HFMA2 R35, R14, R21.reuse.H0_H0, R35 ;  /* 0x200000150e237231 */ /* 0x080fe40000000023 */
[-C--:B------:R-:W-:Y:S02]  /*2c70*/  HFMA2 R36, R13, R21.reuse.H0_H0, R36 ;  /* 0x200000150d247231 */ /* 0x080fe40000000024 */
[----:B------:R-:W-:Y:S02]  /*2c80*/  HFMA2 R21, R12, R21.H0_H0, R8 ;  /* 0x200000150c157231 */ /* 0x000fe40000000008 */
[----:B------:R-:W1:Y:S04]  /*2c90*/  LDS.128 R8, [R38+0x10] ;  /* 0x0000100026087984 */ /* 0x000e680000000c00 */
[----:B------:R-:W2:Y:S01]  /*2ca0*/  LDS.128 R12, [R37+0x10] ;  /* 0x00001000250c7984 */ /* 0x000ea20000000c00 */
[----:B-1----:R-:W-:-:S02]  /*2cb0*/  HFMA2 R20, R11, R6.H0_H0, R20 ;  /* 0x200000060b147231 */ /* 0x002fc40000000014 */
[-C--:B------:R-:W-:Y:S02]  /*2cc0*/  HFMA2 R35, R10, R6.reuse.H0_H0, R35 ;  /* 0x200000060a237231 */ /* 0x080fe40000000023 */
[-C--:B------:R-:W-:Y:S02]  /*2cd0*/  HFMA2 R36, R9, R6.reuse.H0_H0, R36 ;  /* 0x2000000609247231 */ /* 0x080fe40000000024 */
[----:B------:R-:W-:Y:S02]  /*2ce0*/  HFMA2 R6, R8, R6.H0_H0, R21 ;  /* 0x2000000608067231 */ /* 0x000fe40000000015 */
[-C--:B--2---:R-:W-:Y:S02]  /*2cf0*/  HFMA2 R20, R15, R4.reuse.H0_H0, R20 ;  /* 0x200000040f147231 */ /* 0x084fe40000000014 */
[-C--:B------:R-:W-:Y:S02]  /*2d00*/  HFMA2 R35, R14, R4.reuse.H0_H0, R35 ;  /* 0x200000040e237231 */ /* 0x080fe40000000023 */
[----:B------:R-:W-:-:S02]  /*2d10*/  HFMA2 R36, R13, R4.H0_H0, R36 ;  /* 0x200000040d247231 */ /* 0x000fc40000000024 */
[----:B------:R-:W-:Y:S02]  /*2d20*/  HFMA2 R6, R12, R4.H0_H0, R6 ;  /* 0x200000040c067231 */ /* 0x000fe40000000006 */
[-C--:B------:R-:W-:Y:S02]  /*2d30*/  HFMA2 R18, R20, R19.reuse.H0_H0, R18 ;  /* 0x2000001314127231 */ /* 0x080fe40000000012 */
[-C--:B------:R-:W-:Y:S02]  /*2d40*/  HFMA2 R17, R35, R19.reuse.H0_H0, R17 ;  /* 0x2000001323117231 */ /* 0x080fe40000000011 */
[-C--:B------:R-:W-:Y:S02]  /*2d50*/  HFMA2 R16, R36, R19.reuse.H0_H0, R16 ;  /* 0x2000001324107231 */ /* 0x080fe40000000010 */
[----:B------:R-:W-:-:S07]  /*2d60*/  HFMA2 R0, R6, R19.H0_H0, R0 ;  /* 0x2000001306007231 */ /* 0x000fce0000000000 */
.L_x_56:
[----:B------:R-:W-:Y:S05]  /*2d70*/  BSYNC.RECONVERGENT B0 ;  /* 0x0000000000007941 */ /* 0x000fea0003800200 */
.L_x_55:
[----:B------:R-:W-:Y:S02]  /*2d80*/  VIADD R27, R27, 0x2 ;  /* 0x000000021b1b7836 */ /* 0x000fe40000000000 */
[----:B------:R-:W-:Y:S01]  /*2d90*/  VIADD R30, R30, 0x1 ;  /* 0x000000011e1e7836 */ /* 0x000fe20000000000 */
[----:B------:R-:W-:Y:S06]  /*2da0*/  @P2 BRA `(.L_x_57) ;  /* 0xfffffff800402947 */ /* 0x000fec000383ffff */
[----:B------:R-:W-:Y:S05]  /*2db0*/  @P1 BRA `(.L_x_58) ;  /* 0xfffffff400d81947 */ /* 0x000fea000383ffff */
[----:B------:R-:W1:Y:S01]  /*2dc0*/  LDCU UR4, c[0x0][0x3bc] ;  /* 0x00007780ff0477ac */ /* 0x000e620008000800 */
[----:B------:R-:W-:Y:S02]  /*2dd0*/  PRMT R11, R3, 0x7632, R11 ;  /* 0x00007632030b7816 */ /* 0x000fe4000000000b */
[----:B------:R-:W-:Y:S01]  /*2de0*/  PRMT R10, R7, 0x7632, R10 ;  /* 0x00007632070a7816 */ /* 0x000fe2000000000a */
[----:B------:R-:W2:Y:S01]  /*2df0*/  LDCU.64 UR14, c[0x0][0x3a8] ;  /* 0x00007500ff0e77ac */ /* 0x000ea20008000a00 */
[----:B------:R-:W3:Y:S01]  /*2e00*/  LDCU UR9, c[0x0][0x3c0] ;  /* 0x00007800ff0977ac */ /* 0x000ee20008000800 */
[----:B-1----:R-:W-:Y:S01]  /*2e10*/  IMAD R4, R34, UR4, RZ ;  /* 0x0000000422047c24 */ /* 0x002fe2000f8e02ff */
[----:B------:R-:W1:Y:S04]  /*2e20*/  LDCU UR4, c[0x0][0x360] ;  /* 0x00006c00ff0477ac */ /* 0x000e680008000800 */
[----:B------:R-:W-:-:S04]  /*2e30*/  IADD3 R6, P0, PT, R4, UR7, RZ ;  /* 0x0000000704067c10 */ /* 0x000fc8000ff1e0ff */
[----:B------:R-:W-:Y:S02]  /*2e40*/  LEA.HI.X.SX32 R9, R4, UR8, 0x1, P0 ;  /* 0x0000000804097c11 */ /* 0x000fe400080f0eff */
[----:B--2---:R-:W-:Y:S02]  /*2e50*/  LEA R8, P0, R6, UR14, 0x1 ;  /* 0x0000000e06087c11 */ /* 0x004fe4000f8008ff */
[----:B------:R-:W-:Y:S02]  /*2e60*/  PRMT R4, R2, 0x7632, R4 ;  /* 0x0000763202047816 */ /* 0x000fe40000000004 */
[----:B------:R-:W-:Y:S02]  /*2e70*/  LEA.HI.X R9, R6, UR15, R9, 0x1, P0 ;  /* 0x0000000f06097c11 */ /* 0x000fe400080f0c09 */
[----:B------:R-:W-:Y:S01]  /*2e80*/  PRMT R6, R5, 0x7632, R6 ;  /* 0x0000763205067816 */ /* 0x000fe20000000006 */
[----:B-1----:R-:W-:Y:S02]  /*2e90*/  VIADD R34, R34, UR4 ;  /* 0x0000000422227c36 */ /* 0x002fe40008000000 */
[----:B------:R1:W-:Y:S04]  /*2ea0*/  STG.E.U16 desc[UR12][R8.64], R2 ;  /* 0x0000000208007986 */ /* 0x0003e8000c10150c */
[----:B------:R2:W-:Y:S01]  /*2eb0*/  STG.E.U16 desc[UR12][R8.64+0x2], R4 ;  /* 0x0000020408007986 */ /* 0x0005e2000c10150c */
[----:B---3--:R-:W-:-:S03]  /*2ec0*/  ISETP.GE.AND P0, PT, R34, UR9, PT ;  /* 0x0000000922007c0c */ /* 0x008fc6000bf06270 */
[----:B------:R3:W-:Y:S04]  /*2ed0*/  STG.E.U16 desc[UR12][R8.64+0x4], R5 ;  /* 0x0000040508007986 */ /* 0x0007e8000c10150c */
[----:B------:R4:W-:Y:S01]  /*2ee0*/  STG.E.U16 desc[UR12][R8.64+0xc], R3 ;  /* 0x00000c0308007986 */ /* 0x0009e2000c10150c */
[----:B-1----:R-:W-:Y:S02]  /*2ef0*/  PRMT R2, R0, 0x7632, R2 ;  /* 0x0000763200027816 */ /* 0x002fe40000000002 */
[----:B--2---:R-:W-:Y:S01]  /*2f00*/  PRMT R4, R16, 0x7632, R4 ;  /* 0x0000763210047816 */ /* 0x004fe20000000004 */
[----:B------:R1:W-:Y:S01]  /*2f10*/  STG.E.U16 desc[UR12][R8.64+0x6], R6 ;  /* 0x0000060608007986 */ /* 0x0003e2000c10150c */
[----:B---3--:R-:W-:-:S03]  /*2f20*/  PRMT R5, R17, 0x7632, R5 ;  /* 0x0000763211057816 */ /* 0x008fc60000000005 */
[----:B------:R1:W-:Y:S01]  /*2f30*/  STG.E.U16 desc[UR12][R8.64+0x8], R7 ;  /* 0x0000080708007986 */ /* 0x0003e2000c10150c */
[----:B----4-:R-:W-:-:S03]  /*2f40*/  PRMT R3, R18, 0x7632, R3 ;  /* 0x0000763212037816 */ /* 0x010fc60000000003 */
[----:B------:R1:W-:Y:S04]  /*2f50*/  STG.E.U16 desc[UR12][R8.64+0xa], R10 ;  /* 0x00000a0a08007986 */ /* 0x0003e8000c10150c */
        /* <DEDUP_REMOVED lines=8> */
[----:B------:R1:W-:Y:S01]  /*2fe0*/  STG.E.U16 desc[UR12][R8.64+0x1e], R3 ;  /* 0x00001e0308007986 */ /* 0x0003e2000c10150c */
[----:B------:R-:W-:Y:S05]  /*2ff0*/  @!P0 BRA `(.L_x_59) ;  /* 0xfffffff400248947 */ /* 0x000fea000383ffff */
[----:B------:R-:W-:Y:S05]  /*3000*/  EXIT ;  /* 0x000000000000794d */ /* 0x000fea0003800000 */
        .weak           $__internal_0_$__cuda_sm20_div_u64
        .type           $__internal_0_$__cuda_sm20_div_u64,@function
        .size           $__internal_0_$__cuda_sm20_div_u64,(.L_x_72 - $__internal_0_$__cuda_sm20_div_u64)
$__internal_0_$__cuda_sm20_div_u64:
[----:B------:R-:W-:Y:S02]  /*3010*/  IMAD.MOV.U32 R18, RZ, RZ, R3 ;  /* 0x000000ffff127224 */ /* 0x000fe400078e0003 */
[----:B------:R-:W-:-:S04]  /*3020*/  IMAD.MOV.U32 R19, RZ, RZ, R13 ;  /* 0x000000ffff137224 */ /* 0x000fc800078e000d */
[----:B------:R-:W1:Y:S08]  /*3030*/  I2F.U64.RP R15, R18 ;  /* 0x00000012000f7312 */ /* 0x000e700000309000 */
[----:B-1----:R-:W1:Y:S02]  /*3040*/  MUFU.RCP R15, R15 ;  /* 0x0000000f000f7308 */ /* 0x002e640000001000 */
[----:B-1----:R-:W-:-:S06]  /*3050*/  VIADD R8, R15, 0x1ffffffe ;  /* 0x1ffffffe0f087836 */ /* 0x002fcc0000000000 */
[----:B------:R-:W1:Y:S02]  /*3060*/  F2I.U64.TRUNC R8, R8 ;  /* 0x0000000800087311 */ /* 0x000e64000020d800 */
[----:B-1----:R-:W-:-:S04]  /*3070*/  IMAD.WIDE.U32 R16, R8, R3, RZ ;  /* 0x0000000308107225 */ /* 0x002fc800078e00ff */
[----:B------:R-:W-:Y:S01]  /*3080*/  IMAD R17, R8, R13, R17 ;  /* 0x0000000d08117224 */ /* 0x000fe200078e0211 */
[----:B------:R-:W-:-:S03]  /*3090*/  IADD3 R21, P0, PT, RZ, -R16, RZ ;  /* 0x80000010ff157210 */ /* 0x000fc60007f1e0ff */
[----:B------:R-:W-:Y:S02]  /*30a0*/  IMAD R17, R9, R3, R17 ;  /* 0x0000000309117224 */ /* 0x000fe400078e0211 */
[----:B------:R-:W-:-:S04]  /*30b0*/  IMAD.HI.U32 R16, R8, R21, RZ ;  /* 0x0000001508107227 */ /* 0x000fc800078e00ff */
[----:B------:R-:W-:Y:S02]  /*30c0*/  IMAD.X R23, RZ, RZ, ~R17, P0 ;  /* 0x000000ffff177224 */ /* 0x000fe400000e0e11 */
[----:B------:R-:W-:Y:S02]  /*30d0*/  IMAD.MOV.U32 R17, RZ, RZ, R8 ;  /* 0x000000ffff117224 */ /* 0x000fe400078e0008 */
[-C--:B------:R-:W-:Y:S02]  /*30e0*/  IMAD R19, R9, R23.reuse, RZ ;  /* 0x0000001709137224 */ /* 0x080fe400078e02ff */
[----:B------:R-:W-:-:S04]  /*30f0*/  IMAD.WIDE.U32 R16, P0, R8, R23, R16 ;  /* 0x0000001708107225 */ /* 0x000fc80007800010 */
[----:B------:R-:W-:-:S04]  /*3100*/  IMAD.HI.U32 R15, R9, R23, RZ ;  /* 0x00000017090f7227 */ /* 0x000fc800078e00ff */
[----:B------:R-:W-:-:S04]  /*3110*/  IMAD.HI.U32 R16, P1, R9, R21, R16 ;  /* 0x0000001509107227 */ /* 0x000fc80007820010 */
[----:B------:R-:W-:Y:S01]  /*3120*/  IMAD.X R15, R15, 0x1, R9, P0 ;  /* 0x000000010f0f7824 */ /* 0x000fe200000e0609 */
[----:B------:R-:W-:-:S04]  /*3130*/  IADD3 R17, P2, PT, R19, R16, RZ ;  /* 0x0000001013117210 */ /* 0x000fc80007f5e0ff */
[----:B------:R-:W-:Y:S01]  /*3140*/  IADD3.X R15, PT, PT, RZ, RZ, R15, P2, P1 ;  /* 0x000000ffff0f7210 */ /* 0x000fe200017e240f */
[----:B------:R-:W-:-:S04]  /*3150*/  IMAD.WIDE.U32 R8, R17, R3, RZ ;  /* 0x0000000311087225 */ /* 0x000fc800078e00ff */
[----:B------:R-:W-:Y:S01]  /*3160*/  IMAD R16, R17, R13, R9 ;  /* 0x0000000d11107224 */ /* 0x000fe200078e0209 */
[----:B------:R-:W-:-:S03]  /*3170*/  IADD3 R9, P0, PT, RZ, -R8, RZ ;  /* 0x80000008ff097210 */ /* 0x000fc60007f1e0ff */
[----:B------:R-:W-:Y:S02]  /*3180*/  IMAD R8, R15, R3, R16 ;  /* 0x000000030f087224 */ /* 0x000fe400078e0210 */
[----:B------:R-:W-:-:S04]  /*3190*/  IMAD.HI.U32 R16, R17, R9, RZ ;  /* 0x0000000911107227 */ /* 0x000fc800078e00ff */
[----:B------:R-:W-:-:S04]  /*31a0*/  IMAD.X R8, RZ, RZ, ~R8, P0 ;  /* 0x000000ffff087224 */ /* 0x000fc800000e0e08 */
[----:B------:R-:W-:-:S04]  /*31b0*/  IMAD.WIDE.U32 R16, P0, R17, R8, R16 ;  /* 0x0000000811107225 */ /* 0x000fc80007800010 */
[C---:B------:R-:W-:Y:S02]  /*31c0*/  IMAD R18, R15.reuse, R8, RZ ;  /* 0x000000080f127224 */ /* 0x040fe400078e02ff */
[----:B------:R-:W-:-:S04]  /*31d0*/  IMAD.HI.U32 R17, P1, R15, R9, R16 ;  /* 0x000000090f117227 */ /* 0x000fc80007820010 */
[----:B------:R-:W-:Y:S01]  /*31e0*/  IMAD.HI.U32 R8, R15, R8, RZ ;  /* 0x000000080f087227 */ /* 0x000fe200078e00ff */
[----:B------:R-:W-:-:S03]  /*31f0*/  IADD3 R17, P2, PT, R18, R17, RZ ;  /* 0x0000001112117210 */ /* 0x000fc60007f5e0ff */
[----:B------:R-:W-:Y:S02]  /*3200*/  IMAD.X R15, R8, 0x1, R15, P0 ;  /* 0x00000001080f7824 */ /* 0x000fe400000e060f */
[----:B------:R-:W-:-:S03]  /*3210*/  IMAD.HI.U32 R8, R17, R14, RZ ;  /* 0x0000000e11087227 */ /* 0x000fc600078e00ff */
[----:B------:R-:W-:Y:S01]  /*3220*/  IADD3.X R15, PT, PT, RZ, RZ, R15, P2, P1 ;  /* 0x000000ffff0f7210 */ /* 0x000fe200017e240f */
[----:B------:R-:W-:Y:S02]  /*3230*/  IMAD.MOV.U32 R9, RZ, RZ, RZ ;  /* 0x000000ffff097224 */ /* 0x000fe400078e00ff */
[----:B------:R-:W-:-:S04]  /*3240*/  IMAD.WIDE.U32 R8, R17, R10, R8 ;  /* 0x0000000a11087225 */ /* 0x000fc800078e0008 */
[C---:B------:R-:W-:Y:S02]  /*3250*/  IMAD R17, R15.reuse, R10, RZ ;  /* 0x0000000a0f117224 */ /* 0x040fe400078e02ff */
[----:B------:R-:W-:-:S04]  /*3260*/  IMAD.HI.U32 R8, P0, R15, R14, R8 ;  /* 0x0000000e0f087227 */ /* 0x000fc80007800008 */
[----:B------:R-:W-:Y:S01]  /*3270*/  IMAD.HI.U32 R15, R15, R10, RZ ;  /* 0x0000000a0f0f7227 */ /* 0x000fe200078e00ff */
[----:B------:R-:W-:-:S03]  /*3280*/  IADD3 R16, P1, PT, R17, R8, RZ ;  /* 0x0000000811107210 */ /* 0x000fc60007f3e0ff */
[----:B------:R-:W-:Y:S02]  /*3290*/  IMAD.X R15, RZ, RZ, R15, P0 ;  /* 0x000000ffff0f7224 */ /* 0x000fe400000e060f */
[----:B------:R-:W-:-:S04]  /*32a0*/  IMAD.WIDE.U32 R8, R16, R3, RZ ;  /* 0x0000000310087225 */ /* 0x000fc800078e00ff */
[----:B------:R-:W-:Y:S01]  /*32b0*/  IMAD.X R18, RZ, RZ, R15, P1 ;  /* 0x000000ffff127224 */ /* 0x000fe200008e060f */
[----:B------:R-:W-:Y:S01]  /*32c0*/  IADD3 R20, P1, PT, -R8, R14, RZ ;  /* 0x0000000e08147210 */ /* 0x000fe20007f3e1ff */
[----:B------:R-:W-:-:S03]  /*32d0*/  IMAD R9, R16, R13, R9 ;  /* 0x0000000d10097224 */ /* 0x000fc600078e0209 */
[-C--:B------:R-:W-:Y:S01]  /*32e0*/  ISETP.GE.U32.AND P0, PT, R20, R3.reuse, PT ;  /* 0x000000031400720c */ /* 0x080fe20003f06070 */
[----:B------:R-:W-:-:S04]  /*32f0*/  IMAD R9, R18, R3, R9 ;  /* 0x0000000312097224 */ /* 0x000fc800078e0209 */
[----:B------:R-:W-:Y:S01]  /*3300*/  IMAD.X R10, R10, 0x1, ~R9, P1 ;  /* 0x000000010a0a7824 */ /* 0x000fe200008e0e09 */
[CC--:B------:R-:W-:Y:S02]  /*3310*/  IADD3 R8, P1, PT, -R3.reuse, R20.reuse, RZ ;  /* 0x0000001403087210 */ /* 0x0c0fe40007f3e1ff */
[----:B------:R-:W-:Y:S02]  /*3320*/  IADD3 R9, P2, PT, R16, 0x1, RZ ;  /* 0x0000000110097810 */ /* 0x000fe40007f5e0ff */
[C---:B------:R-:W-:Y:S01]  /*3330*/  ISETP.GE.U32.AND.EX P0, PT, R10.reuse, R13, PT, P0 ;  /* 0x0000000d0a00720c */ /* 0x040fe20003f06100 */
[----:B------:R-:W-:Y:S01]  /*3340*/  IMAD.X R14, R10, 0x1, ~R13, P1 ;  /* 0x000000010a0e7824 */ /* 0x000fe200008e0e0d */
[----:B------:R-:W-:Y:S01]  /*3350*/  ISETP.NE.U32.AND P1, PT, R3, RZ, PT ;  /* 0x000000ff0300720c */ /* 0x000fe20003f25070 */
[----:B------:R-:W-:Y:S01]  /*3360*/  IMAD.X R15, RZ, RZ, R18, P2 ;  /* 0x000000ffff0f7224 */ /* 0x000fe200010e0612 */
[----:B------:R-:W-:Y:S02]  /*3370*/  SEL R8, R8, R20, P0 ;  /* 0x0000001408087207 */ /* 0x000fe40000000000 */
[----:B------:R-:W-:-:S02]  /*3380*/  SEL R9, R9, R16, P0 ;  /* 0x0000001009097207 */ /* 0x000fc40000000000 */
[----:B------:R-:W-:Y:S02]  /*3390*/  SEL R14, R14, R10, P0 ;  /* 0x0000000a0e0e7207 */ /* 0x000fe40000000000 */
[----:B------:R-:W-:Y:S02]  /*33a0*/  SEL R18, R15, R18, P0 ;  /* 0x000000120f127207 */ /* 0x000fe40000000000 */
[----:B------:R-:W-:Y:S01]  /*33b0*/  ISETP.GE.U32.AND P0, PT, R8, R3, PT ;  /* 0x000000030800720c */ /* 0x000fe20003f06070 */
[----:B------:R-:W-:Y:S01]  /*33c0*/  IMAD.MOV.U32 R8, RZ, RZ, R12 ;  /* 0x000000ffff087224 */ /* 0x000fe200078e000c */
[----:B------:R-:W-:Y:S02]  /*33d0*/  IADD3 R10, P2, PT, R9, 0x1, RZ ;  /* 0x00000001090a7810 */ /* 0x000fe40007f5e0ff */
[----:B------:R-:W-:Y:S02]  /*33e0*/  ISETP.GE.U32.AND.EX P0, PT, R14, R13, PT, P0 ;  /* 0x0000000d0e00720c */ /* 0x000fe40003f06100 */
[----:B------:R-:W-:Y:S01]  /*33f0*/  ISETP.NE.AND.EX P1, PT, R13, RZ, PT, P1 ;  /* 0x000000ff0d00720c */ /* 0x000fe20003f25310 */
[----:B------:R-:W-:Y:S01]  /*3400*/  IMAD.X R15, RZ, RZ, R18, P2 ;  /* 0x000000ffff0f7224 */ /* 0x000fe200010e0612 */
[----:B------:R-:W-:Y:S01]  /*3410*/  SEL R10, R10, R9, P0 ;  /* 0x000000090a0a7207 */ /* 0x000fe20000000000 */
[----:B------:R-:W-:-:S03]  /*3420*/  IMAD.MOV.U32 R9, RZ, RZ, 0x0 ;  /* 0x00000000ff097424 */ /* 0x000fc600078e00ff */
[----:B------:R-:W-:Y:S02]  /*3430*/  SEL R15, R15, R18, P0 ;  /* 0x000000120f0f7207 */ /* 0x000fe40000000000 */
[----:B------:R-:W-:Y:S02]  /*3440*/  SEL R10, R10, 0xffffffff, P1 ;  /* 0xffffffff0a0a7807 */ /* 0x000fe40000800000 */
[----:B------:R-:W-:Y:S01]  /*3450*/  SEL R15, R15, 0xffffffff, P1 ;  /* 0xffffffff0f0f7807 */ /* 0x000fe20000800000 */
[----:B------:R-:W-:Y:S06]  /*3460*/  RET.REL.NODEC R8 `(_Z33deform_attn_kernel_tma_multilevelI6__halfEvPKT_PKlS5_S3_S3_PS1_iiiiiii) ;  /* 0xffffffc808e47950 */ /* 0x000fec0003c3ffff */
.L_x_60:
[----:B------:R-:W-:-:S00]  /*3470*/  BRA `(.L_x_60) ;  /* 0xfffffffc00fc7947 */ /* 0x000fc0000383ffff */
[----:B------:R-:W-:-:S00]  /*3480*/  NOP ;  /* 0x0000000000007918 */ /* 0x000fc00000000000 */
[----:B------:R-:W-:-:S00]  /*3490*/  NOP ;  /* 0x0000000000007918 */ /* 0x000fc00000000000 */
[----:B------:R-:W-:-:S00]  /*34a0*/  NOP ;  /* 0x0000000000007918 */ /* 0x000fc00000000000 */
[----:B------:R-:W-:-:S00]  /*34b0*/  NOP ;  /* 0x0000000000007918 */ /* 0x000fc00000000000 */
[----:B------:R-:W-:-:S00]  /*34c0*/  NOP ;  /* 0x0000000000007918 */ /* 0x000fc00000000000 */
[----:B------:R-:W-:-:S00]  /*34d0*/  NOP ;  /* 0x0000000000007918 */ /* 0x000fc00000000000 */
[----:B------:R-:W-:-:S00]  /*34e0*/  NOP ;  /* 0x0000000000007918 */ /* 0x000fc00000000000 */
[----:B------:R-:W-:-:S00]  /*34f0*/  NOP ;  /* 0x0000000000007918 */ /* 0x000fc00000000000 */
.L_x_72:


//--------------------- .nv.shared._Z33deform_attn_kernel_tma_multilevelI6__halfEvPKT_PKlS5_S3_S3_PS1_iiiiiii --------------------------
	.section	.nv.shared._Z33deform_attn_kernel_tma_multilevelI6__halfEvPKT_PKlS5_S3_S3_PS1_iiiiiii,"aw",@nobits
	.sectionflags	@""
	.align	16
	.zero		1024


//--------------------- .nv.shared.reserved.0     --------------------------
	.section	.nv.shared.reserved.0,"aw",@nobits
	.weak		__nv_reservedSMEM_offset_0_alias
	.size		__nv_reservedSMEM_offset_0_alias, 0, 64
	.other		__nv_reservedSMEM_offset_0_alias,@"STO_CUDA_RESERVED_SHARED STV_DEFAULT"
__nv_reservedSMEM_offset_0_alias:
	.zero		0
	.zero		64


//--------------------- .nv.constant0._Z33deform_attn_kernel_tma_multilevelI6__halfEvPKT_PKlS5_S3_S3_PS1_iiiiiii --------------------------
	.section	.nv.constant0._Z33deform_attn_kernel_tma_multilevelI6__halfEvPKT_PKlS5_S3_S3_PS1_iiiiiii,"a",@progbits
	.sectionflags	@""
	.align	4
.nv.constant0._Z33deform_attn_kernel_tma_multilevelI6__halfEvPKT_PKlS5_S3_S3_PS1_iiiiiii:
	.zero		972


//--------------------- SYMBOLS --------------------------

	.type		.nv.reservedSmem.offset0,@object
	.size		.nv.reservedSmem.offset0,0x4
	.type		.nv.reservedSmem.cap,@object
	.size		.nv.reservedSmem.cap,0x4
